//
// Generated by NVIDIA NVVM Compiler
//
// Compiler Build ID: CL-36424714
// Cuda compilation tools, release 13.0, V13.0.88
// Based on NVVM 20.0.0
//

.version 9.0
.target sm_100
.address_size 64

	// .globl	multiplyBy2
.extern .func  (.param .b32 func_retval0) vprintf
(
	.param .b64 vprintf_param_0,
	.param .b64 vprintf_param_1
)
;
.extern .func __assertfail
(
	.param .b64 __assertfail_param_0,
	.param .b64 __assertfail_param_1,
	.param .b32 __assertfail_param_2,
	.param .b64 __assertfail_param_3,
	.param .b64 __assertfail_param_4
)
;
.global .align 1 .b8 __unnamed_1[44] = {118, 111, 105, 100, 32, 115, 117, 109, 40, 105, 110, 116, 32, 42, 44, 32, 105, 110, 116, 32, 42, 44, 32, 105, 110, 116, 32, 42, 44, 32, 105, 110, 116, 32, 42, 44, 32, 105, 110, 116, 32, 42, 41};
.global .align 1 .b8 $str[31] = {106, 117, 109, 112, 32, 61, 61, 32, 98, 108, 111, 99, 107, 68, 105, 109, 46, 120, 32, 42, 32, 103, 114, 105, 100, 68, 105, 109, 46, 120};
.global .align 1 .b8 $str$1[27] = {47, 116, 109, 112, 47, 115, 97, 115, 115, 95, 99, 117, 95, 118, 107, 101, 117, 107, 51, 57, 51, 47, 107, 46, 99, 117};
.global .align 1 .b8 $str$2[34] = {67, 85, 68, 65, 32, 75, 69, 82, 78, 69, 76, 32, 65, 68, 68, 32, 37, 108, 100, 32, 43, 32, 37, 108, 100, 32, 61, 32, 37, 108, 100, 32, 10};
.global .align 1 .b8 $str$3[34] = {67, 85, 68, 65, 32, 75, 69, 82, 78, 69, 76, 32, 77, 85, 76, 32, 37, 108, 100, 32, 42, 32, 37, 108, 100, 32, 61, 32, 37, 108, 100, 32, 10};

.visible .entry multiplyBy2(
	.param .u64 .ptr .align 1 multiplyBy2_param_0,
	.param .u64 .ptr .align 1 multiplyBy2_param_1,
	.param .u64 .ptr .align 1 multiplyBy2_param_2
)
{
	.reg .pred 	%p<2>;
	.reg .b32 	%r<8>;
	.reg .b64 	%rd<10>;

	ld.param.u64 	%rd3, [multiplyBy2_param_0];
	ld.param.u64 	%rd1, [multiplyBy2_param_1];
	ld.param.u64 	%rd2, [multiplyBy2_param_2];
	cvta.to.global.u64 	%rd4, %rd3;
	mov.u32 	%r2, %tid.x;
	mov.u32 	%r3, %ctaid.x;
	mov.u32 	%r4, %ntid.x;
	mad.lo.s32 	%r1, %r3, %r4, %r2;
	ld.global.u32 	%r5, [%rd4];
	setp.ge.s32 	%p1, %r1, %r5;
	@%p1 bra 	$L__BB0_2;
	cvta.to.global.u64 	%rd5, %rd1;
	cvta.to.global.u64 	%rd6, %rd2;
	mul.wide.s32 	%rd7, %r1, 4;
	add.s64 	%rd8, %rd5, %rd7;
	ld.global.u32 	%r6, [%rd8];
	shl.b32 	%r7, %r6, 1;
	add.s64 	%rd9, %rd6, %rd7;
	st.global.u32 	[%rd9], %r7;
$L__BB0_2:
	ret;

}
	// .globl	sum
.visible .entry sum(
	.param .u64 .ptr .align 1 sum_param_0,
	.param .u64 .ptr .align 1 sum_param_1,
	.param .u64 .ptr .align 1 sum_param_2,
	.param .u64 .ptr .align 1 sum_param_3,
	.param .u64 .ptr .align 1 sum_param_4
)
{
	.reg .pred 	%p<23>;
	.reg .b32 	%r<187>;
	.reg .b64 	%rd<97>;

	ld.param.u64 	%rd49, [sum_param_0];
	ld.param.u64 	%rd50, [sum_param_1];
	ld.param.u64 	%rd48, [sum_param_2];
	ld.param.u64 	%rd51, [sum_param_3];
	cvta.to.global.u64 	%rd1, %rd50;
	cvta.to.global.u64 	%rd2, %rd49;
	cvta.to.global.u64 	%rd52, %rd51;
	mov.u32 	%r32, %tid.x;
	cvt.u64.u32 	%rd3, %r32;
	mov.u32 	%r33, %ctaid.x;
	mov.u32 	%r1, %ntid.x;
	mul.wide.u32 	%rd4, %r33, %r1;
	add.s64 	%rd5, %rd4, %rd3;
	ld.global.u32 	%r34, [%rd52];
	setp.ne.s32 	%p1, %r34, 0;
	@%p1 bra 	$L__BB1_18;
	ld.global.u32 	%r168, [%rd2];
	cvt.s64.s32 	%rd60, %r168;
	setp.ge.s64 	%p12, %rd5, %rd60;
	@%p12 bra 	$L__BB1_33;
	mov.u32 	%r106, %nctaid.x;
	mul.lo.s32 	%r107, %r1, %r106;
	setp.eq.s32 	%p13, %r107, 16384;
	@%p13 bra 	$L__BB1_4;
	mov.u64 	%rd61, $str;
	cvta.global.u64 	%rd62, %rd61;
	mov.u64 	%rd63, $str$1;
	cvta.global.u64 	%rd64, %rd63;
	mov.u64 	%rd65, __unnamed_1;
	cvta.global.u64 	%rd66, %rd65;
	{ // callseq 0, 0
	.param .b64 param0;
	st.param.b64 	[param0], %rd62;
	.param .b64 param1;
	st.param.b64 	[param1], %rd64;
	.param .b32 param2;
	st.param.b32 	[param2], 21;
	.param .b64 param3;
	st.param.b64 	[param3], %rd66;
	.param .b64 param4;
	st.param.b64 	[param4], 1;
	call.uni 
	__assertfail, 
	(
	param0, 
	param1, 
	param2, 
	param3, 
	param4
	);
	} // callseq 0
	ld.global.u32 	%r168, [%rd2];
$L__BB1_4:
	cvt.s64.s32 	%rd6, %r168;
	setp.ge.s64 	%p14, %rd5, %rd6;
	mov.b32 	%r177, 0;
	@%p14 bra 	$L__BB1_17;
	add.s64 	%rd67, %rd5, 16384;
	max.u64 	%rd68, %rd67, %rd6;
	not.b64 	%rd69, %rd4;
	add.s64 	%rd70, %rd68, %rd69;
	sub.s64 	%rd71, %rd70, %rd3;
	shr.u64 	%rd72, %rd71, 14;
	add.s64 	%rd7, %rd72, 1;
	and.b64  	%rd8, %rd7, 15;
	setp.lt.u64 	%p15, %rd71, 245760;
	mov.b32 	%r177, 0;
	mov.u64 	%rd85, %rd5;
	@%p15 bra 	$L__BB1_8;
	and.b64  	%rd83, %rd7, 2251799813685232;
	shl.b64 	%rd73, %rd5, 2;
	add.s64 	%rd74, %rd73, %rd1;
	add.s64 	%rd82, %rd74, 524288;
	mov.b32 	%r177, 0;
	mov.u64 	%rd85, %rd5;
$L__BB1_7:
	.pragma "nounroll";
	ld.global.u32 	%r112, [%rd82+-524288];
	add.s32 	%r113, %r112, %r177;
	ld.global.u32 	%r114, [%rd82+-458752];
	add.s32 	%r115, %r114, %r113;
	ld.global.u32 	%r116, [%rd82+-393216];
	add.s32 	%r117, %r116, %r115;
	ld.global.u32 	%r118, [%rd82+-327680];
	add.s32 	%r119, %r118, %r117;
	ld.global.u32 	%r120, [%rd82+-262144];
	add.s32 	%r121, %r120, %r119;
	ld.global.u32 	%r122, [%rd82+-196608];
	add.s32 	%r123, %r122, %r121;
	ld.global.u32 	%r124, [%rd82+-131072];
	add.s32 	%r125, %r124, %r123;
	ld.global.u32 	%r126, [%rd82+-65536];
	add.s32 	%r127, %r126, %r125;
	ld.global.u32 	%r128, [%rd82];
	add.s32 	%r129, %r128, %r127;
	ld.global.u32 	%r130, [%rd82+65536];
	add.s32 	%r131, %r130, %r129;
	ld.global.u32 	%r132, [%rd82+131072];
	add.s32 	%r133, %r132, %r131;
	ld.global.u32 	%r134, [%rd82+196608];
	add.s32 	%r135, %r134, %r133;
	ld.global.u32 	%r136, [%rd82+262144];
	add.s32 	%r137, %r136, %r135;
	ld.global.u32 	%r138, [%rd82+327680];
	add.s32 	%r139, %r138, %r137;
	ld.global.u32 	%r140, [%rd82+393216];
	add.s32 	%r141, %r140, %r139;
	ld.global.u32 	%r142, [%rd82+458752];
	add.s32 	%r177, %r142, %r141;
	add.s64 	%rd85, %rd85, 262144;
	add.s64 	%rd83, %rd83, -16;
	add.s64 	%rd82, %rd82, 1048576;
	setp.ne.s64 	%p16, %rd83, 0;
	@%p16 bra 	$L__BB1_7;
$L__BB1_8:
	setp.eq.s64 	%p17, %rd8, 0;
	@%p17 bra 	$L__BB1_17;
	and.b64  	%rd18, %rd7, 7;
	setp.lt.u64 	%p18, %rd8, 8;
	@%p18 bra 	$L__BB1_11;
	shl.b64 	%rd75, %rd85, 2;
	add.s64 	%rd76, %rd1, %rd75;
	ld.global.u32 	%r144, [%rd76];
	add.s32 	%r145, %r144, %r177;
	ld.global.u32 	%r146, [%rd76+65536];
	add.s32 	%r147, %r146, %r145;
	ld.global.u32 	%r148, [%rd76+131072];
	add.s32 	%r149, %r148, %r147;
	ld.global.u32 	%r150, [%rd76+196608];
	add.s32 	%r151, %r150, %r149;
	ld.global.u32 	%r152, [%rd76+262144];
	add.s32 	%r153, %r152, %r151;
	ld.global.u32 	%r154, [%rd76+327680];
	add.s32 	%r155, %r154, %r153;
	ld.global.u32 	%r156, [%rd76+393216];
	add.s32 	%r157, %r156, %r155;
	ld.global.u32 	%r158, [%rd76+458752];
	add.s32 	%r177, %r158, %r157;
	add.s64 	%rd85, %rd85, 131072;
$L__BB1_11:
	setp.eq.s64 	%p19, %rd18, 0;
	@%p19 bra 	$L__BB1_17;
	and.b64  	%rd21, %rd7, 3;
	setp.lt.u64 	%p20, %rd18, 4;
	@%p20 bra 	$L__BB1_14;
	shl.b64 	%rd77, %rd85, 2;
	add.s64 	%rd78, %rd1, %rd77;
	ld.global.u32 	%r160, [%rd78];
	add.s32 	%r161, %r160, %r177;
	ld.global.u32 	%r162, [%rd78+65536];
	add.s32 	%r163, %r162, %r161;
	ld.global.u32 	%r164, [%rd78+131072];
	add.s32 	%r165, %r164, %r163;
	ld.global.u32 	%r166, [%rd78+196608];
	add.s32 	%r177, %r166, %r165;
	add.s64 	%rd85, %rd85, 65536;
$L__BB1_14:
	setp.eq.s64 	%p21, %rd21, 0;
	@%p21 bra 	$L__BB1_17;
	shl.b64 	%rd79, %rd85, 2;
	add.s64 	%rd89, %rd1, %rd79;
	neg.s64 	%rd88, %rd21;
$L__BB1_16:
	.pragma "nounroll";
	ld.global.u32 	%r167, [%rd89];
	add.s32 	%r177, %r167, %r177;
	add.s64 	%rd89, %rd89, 65536;
	add.s64 	%rd88, %rd88, 1;
	setp.ne.s64 	%p22, %rd88, 0;
	@%p22 bra 	$L__BB1_16;
$L__BB1_17:
	shl.b64 	%rd80, %rd5, 2;
	add.s64 	%rd81, %rd1, %rd80;
	st.global.u32 	[%rd81], %r177;
	bra.uni 	$L__BB1_33;
$L__BB1_18:
	setp.ne.s64 	%p2, %rd5, 0;
	@%p2 bra 	$L__BB1_33;
	ld.global.u32 	%r18, [%rd2];
	min.s32 	%r36, %r18, 16384;
	cvt.s64.s32 	%rd30, %r36;
	setp.lt.s32 	%p3, %r18, 1;
	mov.b32 	%r186, 0;
	@%p3 bra 	$L__BB1_32;
	setp.lt.s32 	%p4, %r18, 16;
	mov.b32 	%r186, 0;
	mov.b64 	%rd93, 0;
	@%p4 bra 	$L__BB1_23;
	and.b64  	%rd93, %rd30, 32752;
	add.s64 	%rd90, %rd1, 32;
	mov.b32 	%r186, 0;
	mov.u64 	%rd91, %rd93;
$L__BB1_22:
	.pragma "nounroll";
	ld.global.u32 	%r40, [%rd90+-32];
	add.s32 	%r41, %r40, %r186;
	ld.global.u32 	%r42, [%rd90+-28];
	add.s32 	%r43, %r42, %r41;
	ld.global.u32 	%r44, [%rd90+-24];
	add.s32 	%r45, %r44, %r43;
	ld.global.u32 	%r46, [%rd90+-20];
	add.s32 	%r47, %r46, %r45;
	ld.global.u32 	%r48, [%rd90+-16];
	add.s32 	%r49, %r48, %r47;
	ld.global.u32 	%r50, [%rd90+-12];
	add.s32 	%r51, %r50, %r49;
	ld.global.u32 	%r52, [%rd90+-8];
	add.s32 	%r53, %r52, %r51;
	ld.global.u32 	%r54, [%rd90+-4];
	add.s32 	%r55, %r54, %r53;
	ld.global.u32 	%r56, [%rd90];
	add.s32 	%r57, %r56, %r55;
	ld.global.u32 	%r58, [%rd90+4];
	add.s32 	%r59, %r58, %r57;
	ld.global.u32 	%r60, [%rd90+8];
	add.s32 	%r61, %r60, %r59;
	ld.global.u32 	%r62, [%rd90+12];
	add.s32 	%r63, %r62, %r61;
	ld.global.u32 	%r64, [%rd90+16];
	add.s32 	%r65, %r64, %r63;
	ld.global.u32 	%r66, [%rd90+20];
	add.s32 	%r67, %r66, %r65;
	ld.global.u32 	%r68, [%rd90+24];
	add.s32 	%r69, %r68, %r67;
	ld.global.u32 	%r70, [%rd90+28];
	add.s32 	%r186, %r70, %r69;
	add.s64 	%rd91, %rd91, -16;
	add.s64 	%rd90, %rd90, 64;
	setp.ne.s64 	%p5, %rd91, 0;
	@%p5 bra 	$L__BB1_22;
$L__BB1_23:
	cvt.u32.u64 	%r71, %rd30;
	and.b32  	%r72, %r71, 15;
	setp.eq.s32 	%p6, %r72, 0;
	@%p6 bra 	$L__BB1_32;
	and.b32  	%r75, %r71, 8;
	setp.eq.s32 	%p7, %r75, 0;
	@%p7 bra 	$L__BB1_26;
	shl.b64 	%rd54, %rd93, 2;
	add.s64 	%rd55, %rd1, %rd54;
	ld.global.u32 	%r76, [%rd55];
	add.s32 	%r77, %r76, %r186;
	ld.global.u32 	%r78, [%rd55+4];
	add.s32 	%r79, %r78, %r77;
	ld.global.u32 	%r80, [%rd55+8];
	add.s32 	%r81, %r80, %r79;
	ld.global.u32 	%r82, [%rd55+12];
	add.s32 	%r83, %r82, %r81;
	ld.global.u32 	%r84, [%rd55+16];
	add.s32 	%r85, %r84, %r83;
	ld.global.u32 	%r86, [%rd55+20];
	add.s32 	%r87, %r86, %r85;
	ld.global.u32 	%r88, [%rd55+24];
	add.s32 	%r89, %r88, %r87;
	ld.global.u32 	%r90, [%rd55+28];
	add.s32 	%r186, %r90, %r89;
	add.s64 	%rd93, %rd93, 8;
$L__BB1_26:
	and.b32  	%r92, %r71, 7;
	setp.eq.s32 	%p8, %r92, 0;
	@%p8 bra 	$L__BB1_32;
	and.b32  	%r95, %r71, 4;
	setp.eq.s32 	%p9, %r95, 0;
	@%p9 bra 	$L__BB1_29;
	shl.b64 	%rd56, %rd93, 2;
	add.s64 	%rd57, %rd1, %rd56;
	ld.global.u32 	%r96, [%rd57];
	add.s32 	%r97, %r96, %r186;
	ld.global.u32 	%r98, [%rd57+4];
	add.s32 	%r99, %r98, %r97;
	ld.global.u32 	%r100, [%rd57+8];
	add.s32 	%r101, %r100, %r99;
	ld.global.u32 	%r102, [%rd57+12];
	add.s32 	%r186, %r102, %r101;
	add.s64 	%rd93, %rd93, 4;
$L__BB1_29:
	and.b32  	%r104, %r71, 3;
	setp.eq.s32 	%p10, %r104, 0;
	@%p10 bra 	$L__BB1_32;
	shl.b64 	%rd58, %rd93, 2;
	add.s64 	%rd96, %rd1, %rd58;
	and.b64  	%rd95, %rd30, 3;
$L__BB1_31:
	.pragma "nounroll";
	ld.global.u32 	%r105, [%rd96];
	add.s32 	%r186, %r105, %r186;
	add.s64 	%rd96, %rd96, 4;
	add.s64 	%rd95, %rd95, -1;
	setp.ne.s64 	%p11, %rd95, 0;
	@%p11 bra 	$L__BB1_31;
$L__BB1_32:
	cvta.to.global.u64 	%rd59, %rd48;
	st.global.u32 	[%rd59], %r186;
$L__BB1_33:
	ret;

}
	// .globl	sum1
.visible .entry sum1(
	.param .u64 .ptr .align 1 sum1_param_0,
	.param .u64 .ptr .align 1 sum1_param_1,
	.param .u64 .ptr .align 1 sum1_param_2
)
{
	.reg .pred 	%p<11>;
	.reg .b32 	%r<87>;
	.reg .b64 	%rd<43>;

	ld.param.u64 	%rd22, [sum1_param_0];
	ld.param.u64 	%rd24, [sum1_param_1];
	ld.param.u64 	%rd23, [sum1_param_2];
	cvta.to.global.u64 	%rd1, %rd24;
	mov.u32 	%r14, %tid.x;
	cvt.u64.u32 	%rd25, %r14;
	mov.u32 	%r15, %ctaid.x;
	mov.u32 	%r16, %ntid.x;
	mul.wide.u32 	%rd26, %r15, %r16;
	or.b64  	%rd27, %rd26, %rd25;
	setp.ne.s64 	%p1, %rd27, 0;
	@%p1 bra 	$L__BB2_15;
	cvta.to.global.u64 	%rd28, %rd22;
	ld.global.s32 	%rd2, [%rd28];
	setp.lt.s64 	%p2, %rd2, 1;
	mov.b32 	%r86, 0;
	@%p2 bra 	$L__BB2_14;
	cvt.u32.u64 	%r20, %rd2;
	and.b64  	%rd3, %rd2, 15;
	setp.lt.u32 	%p3, %r20, 16;
	mov.b32 	%r86, 0;
	mov.b64 	%rd39, 0;
	@%p3 bra 	$L__BB2_5;
	and.b64  	%rd39, %rd2, 2147483632;
	add.s64 	%rd36, %rd1, 32;
	mov.b32 	%r86, 0;
	mov.u64 	%rd37, %rd39;
$L__BB2_4:
	.pragma "nounroll";
	ld.global.u32 	%r22, [%rd36+-32];
	add.s32 	%r23, %r22, %r86;
	ld.global.u32 	%r24, [%rd36+-28];
	add.s32 	%r25, %r24, %r23;
	ld.global.u32 	%r26, [%rd36+-24];
	add.s32 	%r27, %r26, %r25;
	ld.global.u32 	%r28, [%rd36+-20];
	add.s32 	%r29, %r28, %r27;
	ld.global.u32 	%r30, [%rd36+-16];
	add.s32 	%r31, %r30, %r29;
	ld.global.u32 	%r32, [%rd36+-12];
	add.s32 	%r33, %r32, %r31;
	ld.global.u32 	%r34, [%rd36+-8];
	add.s32 	%r35, %r34, %r33;
	ld.global.u32 	%r36, [%rd36+-4];
	add.s32 	%r37, %r36, %r35;
	ld.global.u32 	%r38, [%rd36];
	add.s32 	%r39, %r38, %r37;
	ld.global.u32 	%r40, [%rd36+4];
	add.s32 	%r41, %r40, %r39;
	ld.global.u32 	%r42, [%rd36+8];
	add.s32 	%r43, %r42, %r41;
	ld.global.u32 	%r44, [%rd36+12];
	add.s32 	%r45, %r44, %r43;
	ld.global.u32 	%r46, [%rd36+16];
	add.s32 	%r47, %r46, %r45;
	ld.global.u32 	%r48, [%rd36+20];
	add.s32 	%r49, %r48, %r47;
	ld.global.u32 	%r50, [%rd36+24];
	add.s32 	%r51, %r50, %r49;
	ld.global.u32 	%r52, [%rd36+28];
	add.s32 	%r86, %r52, %r51;
	add.s64 	%rd37, %rd37, -16;
	add.s64 	%rd36, %rd36, 64;
	setp.ne.s64 	%p4, %rd37, 0;
	@%p4 bra 	$L__BB2_4;
$L__BB2_5:
	setp.eq.s64 	%p5, %rd3, 0;
	@%p5 bra 	$L__BB2_14;
	and.b64  	%rd11, %rd2, 7;
	setp.lt.u64 	%p6, %rd3, 8;
	@%p6 bra 	$L__BB2_8;
	shl.b64 	%rd30, %rd39, 2;
	add.s64 	%rd31, %rd1, %rd30;
	ld.global.u32 	%r54, [%rd31];
	add.s32 	%r55, %r54, %r86;
	ld.global.u32 	%r56, [%rd31+4];
	add.s32 	%r57, %r56, %r55;
	ld.global.u32 	%r58, [%rd31+8];
	add.s32 	%r59, %r58, %r57;
	ld.global.u32 	%r60, [%rd31+12];
	add.s32 	%r61, %r60, %r59;
	ld.global.u32 	%r62, [%rd31+16];
	add.s32 	%r63, %r62, %r61;
	ld.global.u32 	%r64, [%rd31+20];
	add.s32 	%r65, %r64, %r63;
	ld.global.u32 	%r66, [%rd31+24];
	add.s32 	%r67, %r66, %r65;
	ld.global.u32 	%r68, [%rd31+28];
	add.s32 	%r86, %r68, %r67;
	add.s64 	%rd39, %rd39, 8;
$L__BB2_8:
	setp.eq.s64 	%p7, %rd11, 0;
	@%p7 bra 	$L__BB2_14;
	and.b64  	%rd41, %rd2, 3;
	setp.lt.u64 	%p8, %rd11, 4;
	@%p8 bra 	$L__BB2_11;
	shl.b64 	%rd32, %rd39, 2;
	add.s64 	%rd33, %rd1, %rd32;
	ld.global.u32 	%r70, [%rd33];
	add.s32 	%r71, %r70, %r86;
	ld.global.u32 	%r72, [%rd33+4];
	add.s32 	%r73, %r72, %r71;
	ld.global.u32 	%r74, [%rd33+8];
	add.s32 	%r75, %r74, %r73;
	ld.global.u32 	%r76, [%rd33+12];
	add.s32 	%r86, %r76, %r75;
	add.s64 	%rd39, %rd39, 4;
$L__BB2_11:
	setp.eq.s64 	%p9, %rd41, 0;
	@%p9 bra 	$L__BB2_14;
	shl.b64 	%rd34, %rd39, 2;
	add.s64 	%rd42, %rd1, %rd34;
$L__BB2_13:
	.pragma "nounroll";
	ld.global.u32 	%r77, [%rd42];
	add.s32 	%r86, %r77, %r86;
	add.s64 	%rd42, %rd42, 4;
	add.s64 	%rd41, %rd41, -1;
	setp.ne.s64 	%p10, %rd41, 0;
	@%p10 bra 	$L__BB2_13;
$L__BB2_14:
	cvta.to.global.u64 	%rd35, %rd23;
	st.global.u32 	[%rd35], %r86;
$L__BB2_15:
	ret;

}
	// .globl	add
.visible .entry add(
	.param .u32 add_param_0,
	.param .u64 .ptr .align 1 add_param_1,
	.param .u64 .ptr .align 1 add_param_2,
	.param .u64 .ptr .align 1 add_param_3
)
{
	.local .align 8 .b8 	__local_depot3[24];
	.reg .b64 	%SP;
	.reg .b64 	%SPL;
	.reg .pred 	%p<2>;
	.reg .b32 	%r<8>;
	.reg .b64 	%rd<20>;

	mov.u64 	%SPL, __local_depot3;
	cvta.local.u64 	%SP, %SPL;
	ld.param.u32 	%r2, [add_param_0];
	ld.param.u64 	%rd1, [add_param_1];
	ld.param.u64 	%rd2, [add_param_2];
	ld.param.u64 	%rd3, [add_param_3];
	mov.u32 	%r3, %ctaid.x;
	mov.u32 	%r4, %ntid.x;
	mov.u32 	%r5, %tid.x;
	mad.lo.s32 	%r1, %r3, %r4, %r5;
	setp.ge.s32 	%p1, %r1, %r2;
	@%p1 bra 	$L__BB3_2;
	add.u64 	%rd4, %SP, 0;
	add.u64 	%rd5, %SPL, 0;
	cvta.to.global.u64 	%rd6, %rd1;
	cvta.to.global.u64 	%rd7, %rd2;
	cvta.to.global.u64 	%rd8, %rd3;
	mul.wide.s32 	%rd9, %r1, 8;
	add.s64 	%rd10, %rd6, %rd9;
	ld.global.u64 	%rd11, [%rd10];
	add.s64 	%rd12, %rd7, %rd9;
	ld.global.u64 	%rd13, [%rd12];
	add.s64 	%rd14, %rd13, %rd11;
	add.s64 	%rd15, %rd8, %rd9;
	st.global.u64 	[%rd15], %rd14;
	ld.global.u64 	%rd16, [%rd10];
	ld.global.u64 	%rd17, [%rd12];
	st.local.u64 	[%rd5], %rd16;
	st.local.u64 	[%rd5+8], %rd17;
	st.local.u64 	[%rd5+16], %rd14;
	mov.u64 	%rd18, $str$2;
	cvta.global.u64 	%rd19, %rd18;
	{ // callseq 1, 0
	.param .b64 param0;
	st.param.b64 	[param0], %rd19;
	.param .b64 param1;
	st.param.b64 	[param1], %rd4;
	.param .b32 retval0;
	call.uni (retval0), 
	vprintf, 
	(
	param0, 
	param1
	);
	ld.param.b32 	%r6, [retval0];
	} // callseq 1
$L__BB3_2:
	ret;

}
	// .globl	mul
.visible .entry mul(
	.param .u32 mul_param_0,
	.param .u64 .ptr .align 1 mul_param_1,
	.param .u64 .ptr .align 1 mul_param_2,
	.param .u64 .ptr .align 1 mul_param_3
)
{
	.local .align 8 .b8 	__local_depot4[24];
	.reg .b64 	%SP;
	.reg .b64 	%SPL;
	.reg .pred 	%p<2>;
	.reg .b32 	%r<8>;
	.reg .b64 	%rd<20>;

	mov.u64 	%SPL, __local_depot4;
	cvta.local.u64 	%SP, %SPL;
	ld.param.u32 	%r2, [mul_param_0];
	ld.param.u64 	%rd1, [mul_param_1];
	ld.param.u64 	%rd2, [mul_param_2];
	ld.param.u64 	%rd3, [mul_param_3];
	mov.u32 	%r3, %ctaid.x;
	mov.u32 	%r4, %ntid.x;
	mov.u32 	%r5, %tid.x;
	mad.lo.s32 	%r1, %r3, %r4, %r5;
	setp.ge.s32 	%p1, %r1, %r2;
	@%p1 bra 	$L__BB4_2;
	add.u64 	%rd4, %SP, 0;
	add.u64 	%rd5, %SPL, 0;
	cvta.to.global.u64 	%rd6, %rd1;
	cvta.to.global.u64 	%rd7, %rd2;
	cvta.to.global.u64 	%rd8, %rd3;
	mul.wide.s32 	%rd9, %r1, 8;
	add.s64 	%rd10, %rd6, %rd9;
	ld.global.u64 	%rd11, [%rd10];
	add.s64 	%rd12, %rd7, %rd9;
	ld.global.u64 	%rd13, [%rd12];
	mul.lo.s64 	%rd14, %rd13, %rd11;
	add.s64 	%rd15, %rd8, %rd9;
	st.global.u64 	[%rd15], %rd14;
	ld.global.u64 	%rd16, [%rd10];
	ld.global.u64 	%rd17, [%rd12];
	st.local.u64 	[%rd5], %rd16;
	st.local.u64 	[%rd5+8], %rd17;
	st.local.u64 	[%rd5+16], %rd14;
	mov.u64 	%rd18, $str$3;
	cvta.global.u64 	%rd19, %rd18;
	{ // callseq 2, 0
	.param .b64 param0;
	st.param.b64 	[param0], %rd19;
	.param .b64 param1;
	st.param.b64 	[param1], %rd4;
	.param .b32 retval0;
	call.uni (retval0), 
	vprintf, 
	(
	param0, 
	param1
	);
	ld.param.b32 	%r6, [retval0];
	} // callseq 2
$L__BB4_2:
	ret;

}


// ===== COMPILED SASS (sm_100) =====

	.target	sm_100

	.elftype	@"ET_EXEC"


//--------------------- .note.nv.tkinfo           --------------------------
	.section	.note.nv.tkinfo,"",@"SHT_NOTE"
	.sectionflags	@"SHF_NOTE_NV_TKINFO"
	.tkinfo
        /*0018*/ 	.word	0x00000002
        /*0030*/ 	.string	""
        /*0030*/ 	.string	"ptxas"
        /*0030*/ 	.string	"Cuda compilation tools, release 13.0, V13.0.88"
        /*0030*/ 	.string	"Build cuda_13.0.r13.0/compiler.36424714_0"
        /*0030*/ 	.string	"-arch sm_100 -m 64 "



//--------------------- .note.nv.cuinfo           --------------------------
	.section	.note.nv.cuinfo,"",@"SHT_NOTE"
	.sectionflags	@"SHF_NOTE_NV_CUINFO"
        /*0018*/ 	.short	0x0002
        /*001a*/ 	.short	0x0064
        /*001c*/ 	.short	0x0082
	.zero		2


//--------------------- .nv.info                  --------------------------
	.section	.nv.info,"",@"SHT_CUDA_INFO"
	.align	4


	//----- nvinfo : EIATTR_REGCOUNT
	.align		4
        /*0000*/ 	.byte	0x04, 0x2f
        /*0002*/ 	.short	(.L_6 - .L_5)
	.align		4
.L_5:
        /*0004*/ 	.word	index@(multiplyBy2)
        /*0008*/ 	.word	0x0000000a


	//----- nvinfo : EIATTR_FRAME_SIZE
	.align		4
.L_6:
        /*000c*/ 	.byte	0x04, 0x11
        /*000e*/ 	.short	(.L_8 - .L_7)
	.align		4
.L_7:
        /*0010*/ 	.word	index@(multiplyBy2)
        /*0014*/ 	.word	0x00000000


	//----- nvinfo : EIATTR_REGCOUNT
	.align		4
.L_8:
        /*0018*/ 	.byte	0x04, 0x2f
        /*001a*/ 	.short	(.L_10 - .L_9)
	.align		4
.L_9:
        /*001c*/ 	.word	index@(sum)
        /*0020*/ 	.word	0x0000001c


	//----- nvinfo : EIATTR_FRAME_SIZE
	.align		4
.L_10:
        /*0024*/ 	.byte	0x04, 0x11
        /*0026*/ 	.short	(.L_12 - .L_11)
	.align		4
.L_11:
        /*0028*/ 	.word	index@(sum)
        /*002c*/ 	.word	0x00000000


	//----- nvinfo : EIATTR_REGCOUNT
	.align		4
.L_12:
        /*0030*/ 	.byte	0x04, 0x2f
        /*0032*/ 	.short	(.L_14 - .L_13)
	.align		4
.L_13:
        /*0034*/ 	.word	index@(sum1)
        /*0038*/ 	.word	0x0000001c


	//----- nvinfo : EIATTR_FRAME_SIZE
	.align		4
.L_14:
        /*003c*/ 	.byte	0x04, 0x11
        /*003e*/ 	.short	(.L_16 - .L_15)
	.align		4
.L_15:
        /*0040*/ 	.word	index@(sum1)
        /*0044*/ 	.word	0x00000000


	//----- nvinfo : EIATTR_REGCOUNT
	.align		4
.L_16:
        /*0048*/ 	.byte	0x04, 0x2f
        /*004a*/ 	.short	(.L_18 - .L_17)
	.align		4
.L_17:
        /*004c*/ 	.word	index@(add)
        /*0050*/ 	.word	0x00000018


	//----- nvinfo : EIATTR_FRAME_SIZE
	.align		4
.L_18:
        /*0054*/ 	.byte	0x04, 0x11
        /*0056*/ 	.short	(.L_20 - .L_19)
	.align		4
.L_19:
        /*0058*/ 	.word	index@(add)
        /*005c*/ 	.word	0x00000018


	//----- nvinfo : EIATTR_REGCOUNT
	.align		4
.L_20:
        /*0060*/ 	.byte	0x04, 0x2f
        /*0062*/ 	.short	(.L_22 - .L_21)
	.align		4
.L_21:
        /*0064*/ 	.word	index@(mul)
        /*0068*/ 	.word	0x00000018


	//----- nvinfo : EIATTR_FRAME_SIZE
	.align		4
.L_22:
        /*006c*/ 	.byte	0x04, 0x11
        /*006e*/ 	.short	(.L_24 - .L_23)
	.align		4
.L_23:
        /*0070*/ 	.word	index@(mul)
        /*0074*/ 	.word	0x00000018


	//----- nvinfo : EIATTR_MIN_STACK_SIZE
	.align		4
.L_24:
        /*0078*/ 	.byte	0x04, 0x12
        /*007a*/ 	.short	(.L_26 - .L_25)
	.align		4
.L_25:
        /*007c*/ 	.word	index@(mul)
        /*0080*/ 	.word	0x00000018


	//----- nvinfo : EIATTR_MIN_STACK_SIZE
	.align		4
.L_26:
        /*0084*/ 	.byte	0x04, 0x12
        /*0086*/ 	.short	(.L_28 - .L_27)
	.align		4
.L_27:
        /*0088*/ 	.word	index@(add)
        /*008c*/ 	.word	0x00000018


	//----- nvinfo : EIATTR_MIN_STACK_SIZE
	.align		4
.L_28:
        /*0090*/ 	.byte	0x04, 0x12
        /*0092*/ 	.short	(.L_30 - .L_29)
	.align		4
.L_29:
        /*0094*/ 	.word	index@(sum1)
        /*0098*/ 	.word	0x00000000


	//----- nvinfo : EIATTR_MIN_STACK_SIZE
	.align		4
.L_30:
        /*009c*/ 	.byte	0x04, 0x12
        /*009e*/ 	.short	(.L_32 - .L_31)
	.align		4
.L_31:
        /*00a0*/ 	.word	index@(sum)
        /*00a4*/ 	.word	0x00000000


	//----- nvinfo : EIATTR_MIN_STACK_SIZE
	.align		4
.L_32:
        /*00a8*/ 	.byte	0x04, 0x12
        /*00aa*/ 	.short	(.L_34 - .L_33)
	.align		4
.L_33:
        /*00ac*/ 	.word	index@(multiplyBy2)
        /*00b0*/ 	.word	0x00000000
.L_34:


//--------------------- .nv.compat                --------------------------
	.section	.nv.compat,"",@"SHT_CUDA_COMPAT_INFO"
	.align	4
        /*0000*/ 	.byte	0x02, 0x09, 0x00, 0x00, 0x02, 0x02, 0x01, 0x00, 0x02, 0x05, 0x05, 0x00, 0x03, 0x07, 0x01, 0x01
        /*0010*/ 	.byte	0x02, 0x03, 0x00, 0x00, 0x02, 0x06, 0x01, 0x00, 0x04, 0x0b, 0x08, 0x00, 0x09, 0x00, 0x00, 0x00
        /*0020*/ 	.byte	0x00, 0x00, 0x00, 0x00


//--------------------- .nv.info.mul              --------------------------
	.section	.nv.info.mul,"",@"SHT_CUDA_INFO"
	.sectionflags	@""
	.align	4


	//----- nvinfo : EIATTR_CUDA_API_VERSION
	.align		4
        /*0000*/ 	.byte	0x04, 0x37
        /*0002*/ 	.short	(.L_36 - .L_35)
.L_35:
        /*0004*/ 	.word	0x00000082


	//----- nvinfo : EIATTR_KPARAM_INFO
	.align		4
.L_36:
        /*0008*/ 	.byte	0x04, 0x17
        /*000a*/ 	.short	(.L_38 - .L_37)
.L_37:
        /*000c*/ 	.word	0x00000000
        /*0010*/ 	.short	0x0003
        /*0012*/ 	.short	0x0018
        /*0014*/ 	.byte	0x00, 0xf5, 0x21, 0x00


	//----- nvinfo : EIATTR_KPARAM_INFO
	.align		4
.L_38:
        /*0018*/ 	.byte	0x04, 0x17
        /*001a*/ 	.short	(.L_40 - .L_39)
.L_39:
        /*001c*/ 	.word	0x00000000
        /*0020*/ 	.short	0x0002
        /*0022*/ 	.short	0x0010
        /*0024*/ 	.byte	0x00, 0xf5, 0x21, 0x00


	//----- nvinfo : EIATTR_KPARAM_INFO
	.align		4
.L_40:
        /*0028*/ 	.byte	0x04, 0x17
        /*002a*/ 	.short	(.L_42 - .L_41)
.L_41:
        /*002c*/ 	.word	0x00000000
        /*0030*/ 	.short	0x0001
        /*0032*/ 	.short	0x0008
        /*0034*/ 	.byte	0x00, 0xf5, 0x21, 0x00


	//----- nvinfo : EIATTR_KPARAM_INFO
	.align		4
.L_42:
        /*0038*/ 	.byte	0x04, 0x17
        /*003a*/ 	.short	(.L_44 - .L_43)
.L_43:
        /*003c*/ 	.word	0x00000000
        /*0040*/ 	.short	0x0000
        /*0042*/ 	.short	0x0000
        /*0044*/ 	.byte	0x00, 0xf0, 0x11, 0x00


	//----- nvinfo : EIATTR_SPARSE_MMA_MASK
	.align		4
.L_44:
        /*0048*/ 	.byte	0x03, 0x50
        /*004a*/ 	.short	0x0000


	//----- nvinfo : EIATTR_MAXREG_COUNT
	.align		4
        /*004c*/ 	.byte	0x03, 0x1b
        /*004e*/ 	.short	0x00ff


	//----- nvinfo : EIATTR_EXTERNS
	.align		4
        /*0050*/ 	.byte	0x04, 0x0f
        /*0052*/ 	.short	(.L_46 - .L_45)


	//   ....[0]....
	.align		4
.L_45:
        /*0054*/ 	.word	index@(vprintf)


	//----- nvinfo : EIATTR_MERCURY_ISA_VERSION
	.align		4
.L_46:
        /*0058*/ 	.byte	0x03, 0x5f
        /*005a*/ 	.short	0x0101


	//----- nvinfo : EIATTR_VRC_CTA_INIT_COUNT
	.align		4
        /*005c*/ 	.byte	0x02, 0x4a
	.zero		1
	.zero		1


	//----- nvinfo : EIATTR_SYSCALL_OFFSETS
	.align		4
        /*0060*/ 	.byte	0x04, 0x46
        /*0062*/ 	.short	(.L_48 - .L_47)


	//   ....[0]....
.L_47:
        /*0064*/ 	.word	0x00000270


	//----- nvinfo : EIATTR_EXIT_INSTR_OFFSETS
	.align		4
.L_48:
        /*0068*/ 	.byte	0x04, 0x1c
        /*006a*/ 	.short	(.L_50 - .L_49)


	//   ....[0]....
.L_49:
        /*006c*/ 	.word	0x000000c0


	//   ....[1]....
        /*0070*/ 	.word	0x00000280


	//----- nvinfo : EIATTR_CRS_STACK_SIZE
	.align		4
.L_50:
        /*0074*/ 	.byte	0x04, 0x1e
        /*0076*/ 	.short	(.L_52 - .L_51)
.L_51:
        /*0078*/ 	.word	0x00000000


	//----- nvinfo : EIATTR_CBANK_PARAM_SIZE
	.align		4
.L_52:
        /*007c*/ 	.byte	0x03, 0x19
        /*007e*/ 	.short	0x0020


	//----- nvinfo : EIATTR_PARAM_CBANK
	.align		4
        /*0080*/ 	.byte	0x04, 0x0a
        /*0082*/ 	.short	(.L_54 - .L_53)
	.align		4
.L_53:
        /*0084*/ 	.word	index@(.nv.constant0.mul)
        /*0088*/ 	.short	0x0380
        /*008a*/ 	.short	0x0020


	//----- nvinfo : EIATTR_SW_WAR
	.align		4
.L_54:
        /*008c*/ 	.byte	0x04, 0x36
        /*008e*/ 	.short	(.L_56 - .L_55)
.L_55:
        /*0090*/ 	.word	0x00000008
.L_56:


//--------------------- .nv.info.add              --------------------------
	.section	.nv.info.add,"",@"SHT_CUDA_INFO"
	.sectionflags	@""
	.align	4


	//----- nvinfo : EIATTR_CUDA_API_VERSION
	.align		4
        /*0000*/ 	.byte	0x04, 0x37
        /*0002*/ 	.short	(.L_58 - .L_57)
.L_57:
        /*0004*/ 	.word	0x00000082


	//----- nvinfo : EIATTR_KPARAM_INFO
	.align		4
.L_58:
        /*0008*/ 	.byte	0x04, 0x17
        /*000a*/ 	.short	(.L_60 - .L_59)
.L_59:
        /*000c*/ 	.word	0x00000000
        /*0010*/ 	.short	0x0003
        /*0012*/ 	.short	0x0018
        /*0014*/ 	.byte	0x00, 0xf5, 0x21, 0x00


	//----- nvinfo : EIATTR_KPARAM_INFO
	.align		4
.L_60:
        /*0018*/ 	.byte	0x04, 0x17
        /*001a*/ 	.short	(.L_62 - .L_61)
.L_61:
        /*001c*/ 	.word	0x00000000
        /*0020*/ 	.short	0x0002
        /*0022*/ 	.short	0x0010
        /*0024*/ 	.byte	0x00, 0xf5, 0x21, 0x00


	//----- nvinfo : EIATTR_KPARAM_INFO
	.align		4
.L_62:
        /*0028*/ 	.byte	0x04, 0x17
        /*002a*/ 	.short	(.L_64 - .L_63)
.L_63:
        /*002c*/ 	.word	0x00000000
        /*0030*/ 	.short	0x0001
        /*0032*/ 	.short	0x0008
        /*0034*/ 	.byte	0x00, 0xf5, 0x21, 0x00


	//----- nvinfo : EIATTR_KPARAM_INFO
	.align		4
.L_64:
        /*0038*/ 	.byte	0x04, 0x17
        /*003a*/ 	.short	(.L_66 - .L_65)
.L_65:
        /*003c*/ 	.word	0x00000000
        /*0040*/ 	.short	0x0000
        /*0042*/ 	.short	0x0000
        /*0044*/ 	.byte	0x00, 0xf0, 0x11, 0x00


	//----- nvinfo : EIATTR_SPARSE_MMA_MASK
	.align		4
.L_66:
        /*0048*/ 	.byte	0x03, 0x50
        /*004a*/ 	.short	0x0000


	//----- nvinfo : EIATTR_MAXREG_COUNT
	.align		4
        /*004c*/ 	.byte	0x03, 0x1b
        /*004e*/ 	.short	0x00ff


	//----- nvinfo : EIATTR_EXTERNS
	.align		4
        /*0050*/ 	.byte	0x04, 0x0f
        /*0052*/ 	.short	(.L_68 - .L_67)


	//   ....[0]....
	.align		4
.L_67:
        /*0054*/ 	.word	index@(vprintf)


	//----- nvinfo : EIATTR_MERCURY_ISA_VERSION
	.align		4
.L_68:
        /*0058*/ 	.byte	0x03, 0x5f
        /*005a*/ 	.short	0x0101


	//----- nvinfo : EIATTR_VRC_CTA_INIT_COUNT
	.align		4
        /*005c*/ 	.byte	0x02, 0x4a
	.zero		1
	.zero		1


	//----- nvinfo : EIATTR_SYSCALL_OFFSETS
	.align		4
        /*0060*/ 	.byte	0x04, 0x46
        /*0062*/ 	.short	(.L_70 - .L_69)


	//   ....[0]....
.L_69:
        /*0064*/ 	.word	0x00000240


	//----- nvinfo : EIATTR_EXIT_INSTR_OFFSETS
	.align		4
.L_70:
        /*0068*/ 	.byte	0x04, 0x1c
        /*006a*/ 	.short	(.L_72 - .L_71)


	//   ....[0]....
.L_71:
        /*006c*/ 	.word	0x000000c0


	//   ....[1]....
        /*0070*/ 	.word	0x00000250


	//----- nvinfo : EIATTR_CRS_STACK_SIZE
	.align		4
.L_72:
        /*0074*/ 	.byte	0x04, 0x1e
        /*0076*/ 	.short	(.L_74 - .L_73)
.L_73:
        /*0078*/ 	.word	0x00000000


	//----- nvinfo : EIATTR_CBANK_PARAM_SIZE
	.align		4
.L_74:
        /*007c*/ 	.byte	0x03, 0x19
        /*007e*/ 	.short	0x0020


	//----- nvinfo : EIATTR_PARAM_CBANK
	.align		4
        /*0080*/ 	.byte	0x04, 0x0a
        /*0082*/ 	.short	(.L_76 - .L_75)
	.align		4
.L_75:
        /*0084*/ 	.word	index@(.nv.constant0.add)
        /*0088*/ 	.short	0x0380
        /*008a*/ 	.short	0x0020


	//----- nvinfo : EIATTR_SW_WAR
	.align		4
.L_76:
        /*008c*/ 	.byte	0x04, 0x36
        /*008e*/ 	.short	(.L_78 - .L_77)
.L_77:
        /*0090*/ 	.word	0x00000008
.L_78:


//--------------------- .nv.info.sum1             --------------------------
	.section	.nv.info.sum1,"",@"SHT_CUDA_INFO"
	.sectionflags	@""
	.align	4


	//----- nvinfo : EIATTR_CUDA_API_VERSION
	.align		4
        /*0000*/ 	.byte	0x04, 0x37
        /*0002*/ 	.short	(.L_80 - .L_79)
.L_79:
        /*0004*/ 	.word	0x00000082


	//----- nvinfo : EIATTR_KPARAM_INFO
	.align		4
.L_80:
        /*0008*/ 	.byte	0x04, 0x17
        /*000a*/ 	.short	(.L_82 - .L_81)
.L_81:
        /*000c*/ 	.word	0x00000000
        /*0010*/ 	.short	0x0002
        /*0012*/ 	.short	0x0010
        /*0014*/ 	.byte	0x00, 0xf5, 0x21, 0x00


	//----- nvinfo : EIATTR_KPARAM_INFO
	.align		4
.L_82:
        /*0018*/ 	.byte	0x04, 0x17
        /*001a*/ 	.short	(.L_84 - .L_83)
.L_83:
        /*001c*/ 	.word	0x00000000
        /*0020*/ 	.short	0x0001
        /*0022*/ 	.short	0x0008
        /*0024*/ 	.byte	0x00, 0xf5, 0x21, 0x00


	//----- nvinfo : EIATTR_KPARAM_INFO
	.align		4
.L_84:
        /*0028*/ 	.byte	0x04, 0x17
        /*002a*/ 	.short	(.L_86 - .L_85)
.L_85:
        /*002c*/ 	.word	0x00000000
        /*0030*/ 	.short	0x0000
        /*0032*/ 	.short	0x0000
        /*0034*/ 	.byte	0x00, 0xf5, 0x21, 0x00


	//----- nvinfo : EIATTR_SPARSE_MMA_MASK
	.align		4
.L_86:
        /*0038*/ 	.byte	0x03, 0x50
        /*003a*/ 	.short	0x0000


	//----- nvinfo : EIATTR_MAXREG_COUNT
	.align		4
        /*003c*/ 	.byte	0x03, 0x1b
        /*003e*/ 	.short	0x00ff


	//----- nvinfo : EIATTR_MERCURY_ISA_VERSION
	.align		4
        /*0040*/ 	.byte	0x03, 0x5f
        /*0042*/ 	.short	0x0101


	//----- nvinfo : EIATTR_VRC_CTA_INIT_COUNT
	.align		4
        /*0044*/ 	.byte	0x02, 0x4a
	.zero		1
	.zero		1


	//----- nvinfo : EIATTR_EXIT_INSTR_OFFSETS
	.align		4
        /*0048*/ 	.byte	0x04, 0x1c
        /*004a*/ 	.short	(.L_88 - .L_87)


	//   ....[0]....
.L_87:
        /*004c*/ 	.word	0x00000070


	//   ....[1]....
        /*0050*/ 	.word	0x000007a0


	//----- nvinfo : EIATTR_CBANK_PARAM_SIZE
	.align		4
.L_88:
        /*0054*/ 	.byte	0x03, 0x19
        /*0056*/ 	.short	0x0018


	//----- nvinfo : EIATTR_PARAM_CBANK
	.align		4
        /*0058*/ 	.byte	0x04, 0x0a
        /*005a*/ 	.short	(.L_90 - .L_89)
	.align		4
.L_89:
        /*005c*/ 	.word	index@(.nv.constant0.sum1)
        /*0060*/ 	.short	0x0380
        /*0062*/ 	.short	0x0018


	//----- nvinfo : EIATTR_SW_WAR
	.align		4
.L_90:
        /*0064*/ 	.byte	0x04, 0x36
        /*0066*/ 	.short	(.L_92 - .L_91)
.L_91:
        /*0068*/ 	.word	0x00000008
.L_92:


//--------------------- .nv.info.sum              --------------------------
	.section	.nv.info.sum,"",@"SHT_CUDA_INFO"
	.sectionflags	@""
	.align	4


	//----- nvinfo : EIATTR_CUDA_API_VERSION
	.align		4
        /*0000*/ 	.byte	0x04, 0x37
        /*0002*/ 	.short	(.L_94 - .L_93)
.L_93:
        /*0004*/ 	.word	0x00000082


	//----- nvinfo : EIATTR_KPARAM_INFO
	.align		4
.L_94:
        /*0008*/ 	.byte	0x04, 0x17
        /*000a*/ 	.short	(.L_96 - .L_95)
.L_95:
        /*000c*/ 	.word	0x00000000
        /*0010*/ 	.short	0x0004
        /*0012*/ 	.short	0x0020
        /*0014*/ 	.byte	0x00, 0xf5, 0x21, 0x00


	//----- nvinfo : EIATTR_KPARAM_INFO
	.align		4
.L_96:
        /*0018*/ 	.byte	0x04, 0x17
        /*001a*/ 	.short	(.L_98 - .L_97)
.L_97:
        /*001c*/ 	.word	0x00000000
        /*0020*/ 	.short	0x0003
        /*0022*/ 	.short	0x0018
        /*0024*/ 	.byte	0x00, 0xf5, 0x21, 0x00


	//----- nvinfo : EIATTR_KPARAM_INFO
	.align		4
.L_98:
        /*0028*/ 	.byte	0x04, 0x17
        /*002a*/ 	.short	(.L_100 - .L_99)
.L_99:
        /*002c*/ 	.word	0x00000000
        /*0030*/ 	.short	0x0002
        /*0032*/ 	.short	0x0010
        /*0034*/ 	.byte	0x00, 0xf5, 0x21, 0x00


	//----- nvinfo : EIATTR_KPARAM_INFO
	.align		4
.L_100:
        /*0038*/ 	.byte	0x04, 0x17
        /*003a*/ 	.short	(.L_102 - .L_101)
.L_101:
        /*003c*/ 	.word	0x00000000
        /*0040*/ 	.short	0x0001
        /*0042*/ 	.short	0x0008
        /*0044*/ 	.byte	0x00, 0xf5, 0x21, 0x00


	//----- nvinfo : EIATTR_KPARAM_INFO
	.align		4
.L_102:
        /*0048*/ 	.byte	0x04, 0x17
        /*004a*/ 	.short	(.L_104 - .L_103)
.L_103:
        /*004c*/ 	.word	0x00000000
        /*0050*/ 	.short	0x0000
        /*0052*/ 	.short	0x0000
        /*0054*/ 	.byte	0x00, 0xf5, 0x21, 0x00


	//----- nvinfo : EIATTR_SPARSE_MMA_MASK
	.align		4
.L_104:
        /*0058*/ 	.byte	0x03, 0x50
        /*005a*/ 	.short	0x0000


	//----- nvinfo : EIATTR_MAXREG_COUNT
	.align		4
        /*005c*/ 	.byte	0x03, 0x1b
        /*005e*/ 	.short	0x00ff


	//----- nvinfo : EIATTR_EXTERNS
	.align		4
        /*0060*/ 	.byte	0x04, 0x0f
        /*0062*/ 	.short	(.L_106 - .L_105)


	//   ....[0]....
	.align		4
.L_105:
        /*0064*/ 	.word	index@(__assertfail)


	//----- nvinfo : EIATTR_MERCURY_ISA_VERSION
	.align		4
.L_106:
        /*0068*/ 	.byte	0x03, 0x5f
        /*006a*/ 	.short	0x0101


	//----- nvinfo : EIATTR_VRC_CTA_INIT_COUNT
	.align		4
        /*006c*/ 	.byte	0x02, 0x4a
	.zero		1
	.zero		1


	//----- nvinfo : EIATTR_SYSCALL_OFFSETS
	.align		4
        /*0070*/ 	.byte	0x04, 0x46
        /*0072*/ 	.short	(.L_108 - .L_107)


	//   ....[0]....
.L_107:
        /*0074*/ 	.word	0x00000250


	//----- nvinfo : EIATTR_EXIT_INSTR_OFFSETS
	.align		4
.L_108:
        /*0078*/ 	.byte	0x04, 0x1c
        /*007a*/ 	.short	(.L_110 - .L_109)


	//   ....[0]....
.L_109:
        /*007c*/ 	.word	0x00000110


	//   ....[1]....
        /*0080*/ 	.word	0x00000b10


	//   ....[2]....
        /*0084*/ 	.word	0x00000b40


	//   ....[3]....
        /*0088*/ 	.word	0x000011e0


	//----- nvinfo : EIATTR_CRS_STACK_SIZE
	.align		4
.L_110:
        /*008c*/ 	.byte	0x04, 0x1e
        /*008e*/ 	.short	(.L_112 - .L_111)
.L_111:
        /*0090*/ 	.word	0x00000000


	//----- nvinfo : EIATTR_CBANK_PARAM_SIZE
	.align		4
.L_112:
        /*0094*/ 	.byte	0x03, 0x19
        /*0096*/ 	.short	0x0028


	//----- nvinfo : EIATTR_PARAM_CBANK
	.align		4
        /*0098*/ 	.byte	0x04, 0x0a
        /*009a*/ 	.short	(.L_114 - .L_113)
	.align		4
.L_113:
        /*009c*/ 	.word	index@(.nv.constant0.sum)
        /*00a0*/ 	.short	0x0380
        /*00a2*/ 	.short	0x0028


	//----- nvinfo : EIATTR_SW_WAR
	.align		4
.L_114:
        /*00a4*/ 	.byte	0x04, 0x36
        /*00a6*/ 	.short	(.L_116 - .L_115)
.L_115:
        /*00a8*/ 	.word	0x00000008
.L_116:


//--------------------- .nv.info.multiplyBy2      --------------------------
	.section	.nv.info.multiplyBy2,"",@"SHT_CUDA_INFO"
	.sectionflags	@""
	.align	4


	//----- nvinfo : EIATTR_CUDA_API_VERSION
	.align		4
        /*0000*/ 	.byte	0x04, 0x37
        /*0002*/ 	.short	(.L_118 - .L_117)
.L_117:
        /*0004*/ 	.word	0x00000082


	//----- nvinfo : EIATTR_KPARAM_INFO
	.align		4
.L_118:
        /*0008*/ 	.byte	0x04, 0x17
        /*000a*/ 	.short	(.L_120 - .L_119)
.L_119:
        /*000c*/ 	.word	0x00000000
        /*0010*/ 	.short	0x0002
        /*0012*/ 	.short	0x0010
        /*0014*/ 	.byte	0x00, 0xf5, 0x21, 0x00


	//----- nvinfo : EIATTR_KPARAM_INFO
	.align		4
.L_120:
        /*0018*/ 	.byte	0x04, 0x17
        /*001a*/ 	.short	(.L_122 - .L_121)
.L_121:
        /*001c*/ 	.word	0x00000000
        /*0020*/ 	.short	0x0001
        /*0022*/ 	.short	0x0008
        /*0024*/ 	.byte	0x00, 0xf5, 0x21, 0x00


	//----- nvinfo : EIATTR_KPARAM_INFO
	.align		4
.L_122:
        /*0028*/ 	.byte	0x04, 0x17
        /*002a*/ 	.short	(.L_124 - .L_123)
.L_123:
        /*002c*/ 	.word	0x00000000
        /*0030*/ 	.short	0x0000
        /*0032*/ 	.short	0x0000
        /*0034*/ 	.byte	0x00, 0xf5, 0x21, 0x00


	//----- nvinfo : EIATTR_SPARSE_MMA_MASK
	.align		4
.L_124:
        /*0038*/ 	.byte	0x03, 0x50
        /*003a*/ 	.short	0x0000


	//----- nvinfo : EIATTR_MAXREG_COUNT
	.align		4
        /*003c*/ 	.byte	0x03, 0x1b
        /*003e*/ 	.short	0x00ff


	//----- nvinfo : EIATTR_MERCURY_ISA_VERSION
	.align		4
        /*0040*/ 	.byte	0x03, 0x5f
        /*0042*/ 	.short	0x0101


	//----- nvinfo : EIATTR_VRC_CTA_INIT_COUNT
	.align		4
        /*0044*/ 	.byte	0x02, 0x4a
	.zero		1
	.zero		1


	//----- nvinfo : EIATTR_EXIT_INSTR_OFFSETS
	.align		4
        /*0048*/ 	.byte	0x04, 0x1c
        /*004a*/ 	.short	(.L_126 - .L_125)


	//   ....[0]....
.L_125:
        /*004c*/ 	.word	0x00000090


	//   ....[1]....
        /*0050*/ 	.word	0x00000110


	//----- nvinfo : EIATTR_CBANK_PARAM_SIZE
	.align		4
.L_126:
        /*0054*/ 	.byte	0x03, 0x19
        /*0056*/ 	.short	0x0018


	//----- nvinfo : EIATTR_PARAM_CBANK
	.align		4
        /*0058*/ 	.byte	0x04, 0x0a
        /*005a*/ 	.short	(.L_128 - .L_127)
	.align		4
.L_127:
        /*005c*/ 	.word	index@(.nv.constant0.multiplyBy2)
        /*0060*/ 	.short	0x0380
        /*0062*/ 	.short	0x0018


	//----- nvinfo : EIATTR_SW_WAR
	.align		4
.L_128:
        /*0064*/ 	.byte	0x04, 0x36
        /*0066*/ 	.short	(.L_130 - .L_129)
.L_129:
        /*0068*/ 	.word	0x00000008
.L_130:


//--------------------- .nv.callgraph             --------------------------
	.section	.nv.callgraph,"",@"SHT_CUDA_CALLGRAPH"
	.align	4
	.sectionentsize	8
	.align		4
        /*0000*/ 	.word	0x00000000
	.align		4
        /*0004*/ 	.word	0xffffffff
	.align		4
        /*0008*/ 	.word	index@(mul)
	.align		4
        /*000c*/ 	.word	index@(vprintf)
	.align		4
        /*0010*/ 	.word	index@(add)
	.align		4
        /*0014*/ 	.word	index@(vprintf)
	.align		4
        /*0018*/ 	.word	index@(sum)
	.align		4
        /*001c*/ 	.word	index@(__assertfail)
	.align		4
        /*0020*/ 	.word	0x00000000
	.align		4
        /*0024*/ 	.word	0xfffffffe
	.align		4
        /*0028*/ 	.word	0x00000000
	.align		4
        /*002c*/ 	.word	0xfffffffd
	.align		4
        /*0030*/ 	.word	0x00000000
	.align		4
        /*0034*/ 	.word	0xfffffffc


//--------------------- .nv.constant4             --------------------------
	.section	.nv.constant4,"a",@progbits
	.align	8
	.align		8
.nv.constant4:
        /*0000*/ 	.dword	vprintf
	.align		8
        /*0008*/ 	.dword	__unnamed_1
	.align		8
        /*0010*/ 	.dword	$str
	.align		8
        /*0018*/ 	.dword	$str$1
	.align		8
        /*0020*/ 	.dword	$str$2
	.align		8
        /*0028*/ 	.dword	$str$3
	.align		8
        /*0030*/ 	.dword	__assertfail


//--------------------- .text.mul                 --------------------------
	.section	.text.mul,"ax",@progbits
	.align	128
        .global         mul
        .type           mul,@function
        .size           mul,(.L_x_29 - mul)
        .other          mul,@"STO_CUDA_ENTRY STV_DEFAULT"
mul:
.text.mul:
[----:B------:R-:W0:Y:S01]  /*0000*/  LDC R1, c[0x0][0x37c] ;  /* 0x0000df00ff017b82 */ /* 0x000e220000000800 */
[----:B------:R-:W1:Y:S01]  /*0010*/  S2R R0, SR_TID.X ;  /* 0x0000000000007919 */ /* 0x000e620000002100 */
[----:B------:R-:W2:Y:S06]  /*0020*/  LDCU UR5, c[0x0][0x2fc] ;  /* 0x00005f80ff0577ac */ /* 0x000eac0008000800 */
[----:B------:R-:W1:Y:S01]  /*0030*/  S2UR UR6, SR_CTAID.X ;  /* 0x00000000000679c3 */ /* 0x000e620000002500 */
[----:B0-----:R-:W-:Y:S01]  /*0040*/  IADD3 R1, PT, PT, R1, -0x18, RZ ;  /* 0xffffffe801017810 */ /* 0x001fe20007ffe0ff */
[----:B------:R-:W0:Y:S01]  /*0050*/  LDCU UR7, c[0x0][0x380] ;  /* 0x00007000ff0777ac */ /* 0x000e220008000800 */
[----:B------:R-:W3:Y:S05]  /*0060*/  LDCU UR4, c[0x0][0x2f8] ;  /* 0x00005f00ff0477ac */ /* 0x000eea0008000800 */
[----:B------:R-:W1:Y:S01]  /*0070*/  LDC R17, c[0x0][0x360] ;  /* 0x0000d800ff117b82 */ /* 0x000e620000000800 */
[----:B---3--:R-:W-:-:S04]  /*0080*/  IADD3 R6, P1, PT, R1, UR4, RZ ;  /* 0x0000000401067c10 */ /* 0x008fc8000ff3e0ff */
[----:B--2---:R-:W-:Y:S01]  /*0090*/  IADD3.X R7, PT, PT, RZ, UR5, RZ, P1, !PT ;  /* 0x00000005ff077c10 */ /* 0x004fe20008ffe4ff */
[----:B-1----:R-:W-:-:S05]  /*00a0*/  IMAD R17, R17, UR6, R0 ;  /* 0x0000000611117c24 */ /* 0x002fca000f8e0200 */
[----:B0-----:R-:W-:-:S13]  /*00b0*/  ISETP.GE.AND P0, PT, R17, UR7, PT ;  /* 0x0000000711007c0c */ /* 0x001fda000bf06270 */
[----:B------:R-:W-:Y:S05]  /*00c0*/  @P0 EXIT ;  /* 0x000000000000094d */ /* 0x000fea0003800000 */
[----:B------:R-:W0:Y:S01]  /*00d0*/  LDC.64 R2, c[0x0][0x388] ;  /* 0x0000e200ff027b82 */ /* 0x000e220000000a00 */
[----:B------:R-:W1:Y:S07]  /*00e0*/  LDCU.64 UR4, c[0x0][0x358] ;  /* 0x00006b00ff0477ac */ /* 0x000e6e0008000a00 */
[----:B------:R-:W2:Y:S08]  /*00f0*/  LDC.64 R8, c[0x0][0x390] ;  /* 0x0000e400ff087b82 */ /* 0x000eb00000000a00 */
[----:B------:R-:W3:Y:S01]  /*0100*/  LDC.64 R12, c[0x0][0x398] ;  /* 0x0000e600ff0c7b82 */ /* 0x000ee20000000a00 */
[----:B0-----:R-:W-:-:S05]  /*0110*/  IMAD.WIDE R2, R17, 0x8, R2 ;  /* 0x0000000811027825 */ /* 0x001fca00078e0202 */
[----:B-1----:R-:W4:Y:S01]  /*0120*/  LDG.E.64 R4, desc[UR4][R2.64] ;  /* 0x0000000402047981 */ /* 0x002f22000c1e1b00 */
[----:B--2---:R-:W-:-:S05]  /*0130*/  IMAD.WIDE R8, R17, 0x8, R8 ;  /* 0x0000000811087825 */ /* 0x004fca00078e0208 */
[----:B------:R-:W4:Y:S01]  /*0140*/  LDG.E.64 R10, desc[UR4][R8.64] ;  /* 0x00000004080a7981 */ /* 0x000f22000c1e1b00 */
[----:B---3--:R-:W-:-:S04]  /*0150*/  IMAD.WIDE R12, R17, 0x8, R12 ;  /* 0x00000008110c7825 */ /* 0x008fc800078e020c */
[-C--:B----4-:R-:W-:Y:S02]  /*0160*/  IMAD R11, R11, R4.reuse, RZ ;  /* 0x000000040b0b7224 */ /* 0x090fe400078e02ff */
[----:B------:R-:W-:-:S04]  /*0170*/  IMAD.WIDE.U32 R14, R10, R4, RZ ;  /* 0x000000040a0e7225 */ /* 0x000fc800078e00ff */
[----:B------:R-:W-:Y:S01]  /*0180*/  IMAD R11, R5, R10, R11 ;  /* 0x0000000a050b7224 */ /* 0x000fe200078e020b */
[----:B------:R-:W-:-:S04]  /*0190*/  MOV R10, R14 ;  /* 0x0000000e000a7202 */ /* 0x000fc80000000f00 */
[----:B------:R-:W-:-:S05]  /*01a0*/  IADD3 R11, PT, PT, R15, R11, RZ ;  /* 0x0000000b0f0b7210 */ /* 0x000fca0007ffe0ff */
[----:B------:R0:W-:Y:S04]  /*01b0*/  STG.E.64 desc[UR4][R12.64], R10 ;  /* 0x0000000a0c007986 */ /* 0x0001e8000c101b04 */
[----:B------:R-:W2:Y:S04]  /*01c0*/  LDG.E.64 R14, desc[UR4][R2.64] ;  /* 0x00000004020e7981 */ /* 0x000ea8000c1e1b00 */
[----:B------:R-:W3:Y:S01]  /*01d0*/  LDG.E.64 R16, desc[UR4][R8.64] ;  /* 0x0000000408107981 */ /* 0x000ee2000c1e1b00 */
[----:B------:R-:W-:Y:S01]  /*01e0*/  MOV R0, 0x0 ;  /* 0x0000000000007802 */ /* 0x000fe20000000f00 */
[----:B------:R-:W1:Y:S02]  /*01f0*/  LDCU.64 UR4, c[0x4][0x28] ;  /* 0x01000500ff0477ac */ /* 0x000e640008000a00 */
[----:B------:R0:W-:Y:S01]  /*0200*/  STL.64 [R1+0x10], R10 ;  /* 0x0000100a01007387 */ /* 0x0001e20000100a00 */
[----:B------:R0:W4:Y:S01]  /*0210*/  LDC.64 R18, c[0x4][R0] ;  /* 0x0100000000127b82 */ /* 0x0001220000000a00 */
[----:B-1----:R-:W-:-:S02]  /*0220*/  MOV R4, UR4 ;  /* 0x0000000400047c02 */ /* 0x002fc40008000f00 */
[----:B------:R-:W-:Y:S01]  /*0230*/  MOV R5, UR5 ;  /* 0x0000000500057c02 */ /* 0x000fe20008000f00 */
[----:B--2---:R0:W-:Y:S04]  /*0240*/  STL.64 [R1], R14 ;  /* 0x0000000e01007387 */ /* 0x0041e80000100a00 */
[----:B---34-:R0:W-:Y:S02]  /*0250*/  STL.64 [R1+0x8], R16 ;  /* 0x0000081001007387 */ /* 0x0181e40000100a00 */
[----:B------:R-:W-:-:S07]  /*0260*/  LEPC R20, `(.L_x_0) ;  /* 0x000000001014794e */ /* 0x000fce0000000000 */
[----:B0-----:R-:W-:Y:S05]  /*0270*/  CALL.ABS.NOINC R18 ;  /* 0x0000000012007343 */ /* 0x001fea0003c00000 */
.L_x_0:
[----:B------:R-:W-:Y:S05]  /*0280*/  EXIT ;  /* 0x000000000000794d */ /* 0x000fea0003800000 */
.L_x_1:
[----:B------:R-:W-:-:S00]  /*0290*/  BRA `(.L_x_1) ;  /* 0xfffffffc00fc7947 */ /* 0x000fc0000383ffff */
[----:B------:R-:W-:-:S00]  /*02a0*/  NOP ;  /* 0x0000000000007918 */ /* 0x000fc00000000000 */
        /* <DEDUP_REMOVED lines=13> */
.L_x_29:


//--------------------- .text.add                 --------------------------
	.section	.text.add,"ax",@progbits
	.align	128
        .global         add
        .type           add,@function
        .size           add,(.L_x_30 - add)
        .other          add,@"STO_CUDA_ENTRY STV_DEFAULT"
add:
.text.add:
[----:B------:R-:W0:Y:S01]  /*0000*/  LDC R1, c[0x0][0x37c] ;  /* 0x0000df00ff017b82 */ /* 0x000e220000000800 */
[----:B------:R-:W1:Y:S01]  /*0010*/  S2R R0, SR_TID.X ;  /* 0x0000000000007919 */ /* 0x000e620000002100 */
[----:B------:R-:W2:Y:S06]  /*0020*/  LDCU UR5, c[0x0][0x2fc] ;  /* 0x00005f80ff0577ac */ /* 0x000eac0008000800 */
[----:B------:R-:W1:Y:S01]  /*0030*/  S2UR UR6, SR_CTAID.X ;  /* 0x00000000000679c3 */ /* 0x000e620000002500 */
[----:B0-----:R-:W-:Y:S01]  /*0040*/  VIADD R1, R1, 0xffffffe8 ;  /* 0xffffffe801017836 */ /* 0x001fe20000000000 */
        /* <DEDUP_REMOVED lines=16> */
[----:B---3--:R-:W-:Y:S01]  /*0150*/  IMAD.WIDE R12, R15, 0x8, R12 ;  /* 0x000000080f0c7825 */ /* 0x008fe200078e020c */
[----:B----4-:R-:W-:-:S05]  /*0160*/  IADD3 R10, P0, PT, R4, R10, RZ ;  /* 0x0000000a040a7210 */ /* 0x010fca0007f1e0ff */
[----:B------:R-:W-:-:S05]  /*0170*/  IMAD.X R11, R5, 0x1, R11, P0 ;  /* 0x00000001050b7824 */ /* 0x000fca00000e060b */
[----:B------:R0:W-:Y:S04]  /*0180*/  STG.E.64 desc[UR4][R12.64], R10 ;  /* 0x0000000a0c007986 */ /* 0x0001e8000c101b04 */
[----:B------:R-:W2:Y:S04]  /*0190*/  LDG.E.64 R14, desc[UR4][R2.64] ;  /* 0x00000004020e7981 */ /* 0x000ea8000c1e1b00 */
[----:B------:R-:W3:Y:S01]  /*01a0*/  LDG.E.64 R16, desc[UR4][R8.64] ;  /* 0x0000000408107981 */ /* 0x000ee2000c1e1b00 */
[----:B------:R-:W-:Y:S01]  /*01b0*/  MOV R0, 0x0 ;  /* 0x0000000000007802 */ /* 0x000fe20000000f00 */
[----:B------:R-:W1:Y:S02]  /*01c0*/  LDCU.64 UR4, c[0x4][0x20] ;  /* 0x01000400ff0477ac */ /* 0x000e640008000a00 */
[----:B------:R0:W-:Y:S01]  /*01d0*/  STL.64 [R1+0x10], R10 ;  /* 0x0000100a01007387 */ /* 0x0001e20000100a00 */
[----:B------:R0:W4:Y:S01]  /*01e0*/  LDC.64 R18, c[0x4][R0] ;  /* 0x0100000000127b82 */ /* 0x0001220000000a00 */
[----:B-1----:R-:W-:Y:S01]  /*01f0*/  MOV R4, UR4 ;  /* 0x0000000400047c02 */ /* 0x002fe20008000f00 */
[----:B------:R-:W-:Y:S01]  /*0200*/  IMAD.U32 R5, RZ, RZ, UR5 ;  /* 0x00000005ff057e24 */ /* 0x000fe2000f8e00ff */
[----:B--2---:R0:W-:Y:S04]  /*0210*/  STL.64 [R1], R14 ;  /* 0x0000000e01007387 */ /* 0x0041e80000100a00 */
[----:B---34-:R0:W-:Y:S02]  /*0220*/  STL.64 [R1+0x8], R16 ;  /* 0x0000081001007387 */ /* 0x0181e40000100a00 */
[----:B------:R-:W-:-:S07]  /*0230*/  LEPC R20, `(.L_x_2) ;  /* 0x000000001014794e */ /* 0x000fce0000000000 */
[----:B0-----:R-:W-:Y:S05]  /*0240*/  CALL.ABS.NOINC R18 ;  /* 0x0000000012007343 */ /* 0x001fea0003c00000 */
.L_x_2:
[----:B------:R-:W-:Y:S05]  /*0250*/  EXIT ;  /* 0x000000000000794d */ /* 0x000fea0003800000 */
.L_x_3:
        /* <DEDUP_REMOVED lines=10> */
.L_x_30:


//--------------------- .text.sum1                --------------------------
	.section	.text.sum1,"ax",@progbits
	.align	128
        .global         sum1
        .type           sum1,@function
        .size           sum1,(.L_x_31 - sum1)
        .other          sum1,@"STO_CUDA_ENTRY STV_DEFAULT"
sum1:
.text.sum1:
[----:B------:R-:W-:Y:S01]  /*0000*/  LDC R1, c[0x0][0x37c] ;  /* 0x0000df00ff017b82 */ /* 0x000fe20000000800 */
[----:B------:R-:W0:Y:S07]  /*0010*/  S2R R0, SR_TID.X ;  /* 0x0000000000007919 */ /* 0x000e2e0000002100 */
[----:B------:R-:W1:Y:S01]  /*0020*/  S2UR UR4, SR_CTAID.X ;  /* 0x00000000000479c3 */ /* 0x000e620000002500 */
[----:B------:R-:W1:Y:S02]  /*0030*/  LDCU UR5, c[0x0][0x360] ;  /* 0x00006c00ff0577ac */ /* 0x000e640008000800 */
[----:B-1----:R-:W-:-:S06]  /*0040*/  UIMAD.WIDE.U32 UR4, UR4, UR5, URZ ;  /* 0x00000005040472a5 */ /* 0x002fcc000f8e00ff */
[----:B0-----:R-:W-:-:S04]  /*0050*/  LOP3.LUT P0, RZ, R0, UR4, RZ, 0xfc, !PT ;  /* 0x0000000400ff7c12 */ /* 0x001fc8000f80fcff */
[----:B------:R-:W-:-:S13]  /*0060*/  LOP3.LUT P0, RZ, RZ, UR5, RZ, 0xfc, P0 ;  /* 0x00000005ffff7c12 */ /* 0x000fda000800fcff */
[----:B------:R-:W-:Y:S05]  /*0070*/  @P0 EXIT ;  /* 0x000000000000094d */ /* 0x000fea0003800000 */
[----:B------:R-:W0:Y:S01]  /*0080*/  LDC.64 R4, c[0x0][0x380] ;  /* 0x0000e000ff047b82 */ /* 0x000e220000000a00 */
[----:B------:R-:W0:Y:S02]  /*0090*/  LDCU.64 UR6, c[0x0][0x358] ;  /* 0x00006b00ff0677ac */ /* 0x000e240008000a00 */
[----:B0-----:R-:W2:Y:S02]  /*00a0*/  LDG.E R4, desc[UR6][R4.64] ;  /* 0x0000000604047981 */ /* 0x001ea4000c1e1900 */
[----:B--2---:R-:W-:Y:S02]  /*00b0*/  ISETP.GE.U32.AND P0, PT, R4, 0x1, PT ;  /* 0x000000010400780c */ /* 0x004fe40003f06070 */
[----:B------:R-:W-:-:S04]  /*00c0*/  SHF.R.S32.HI R0, RZ, 0x1f, R4 ;  /* 0x0000001fff007819 */ /* 0x000fc80000011404 */
[----:B------:R-:W-:Y:S01]  /*00d0*/  ISETP.GE.AND.EX P0, PT, R0, RZ, PT, P0 ;  /* 0x000000ff0000720c */ /* 0x000fe20003f06300 */
[----:B------:R-:W-:-:S12]  /*00e0*/  IMAD.MOV.U32 R0, RZ, RZ, RZ ;  /* 0x000000ffff007224 */ /* 0x000fd800078e00ff */
[----:B------:R-:W-:Y:S05]  /*00f0*/  @!P0 BRA `(.L_x_4) ;  /* 0x0000000400a08947 */ /* 0x000fea0003800000 */
[C---:B------:R-:W-:Y:S01]  /*0100*/  ISETP.GE.U32.AND P1, PT, R4.reuse, 0x10, PT ;  /* 0x000000100400780c */ /* 0x040fe20003f26070 */
[----:B------:R-:W-:Y:S01]  /*0110*/  IMAD.MOV.U32 R0, RZ, RZ, RZ ;  /* 0x000000ffff007224 */ /* 0x000fe200078e00ff */
[----:B------:R-:W-:Y:S01]  /*0120*/  LOP3.LUT R25, R4, 0xf, RZ, 0xc0, !PT ;  /* 0x0000000f04197812 */ /* 0x000fe200078ec0ff */
[----:B------:R-:W-:Y:S02]  /*0130*/  IMAD.MOV.U32 R5, RZ, RZ, RZ ;  /* 0x000000ffff057224 */ /* 0x000fe400078e00ff */
[----:B------:R-:W-:Y:S01]  /*0140*/  IMAD.MOV.U32 R6, RZ, RZ, RZ ;  /* 0x000000ffff067224 */ /* 0x000fe200078e00ff */
[----:B------:R-:W-:-:S04]  /*0150*/  ISETP.NE.U32.AND P0, PT, R25, RZ, PT ;  /* 0x000000ff1900720c */ /* 0x000fc80003f05070 */
[----:B------:R-:W-:-:S03]  /*0160*/  ISETP.NE.AND.EX P0, PT, RZ, RZ, PT, P0 ;  /* 0x000000ffff00720c */ /* 0x000fc60003f05300 */
[----:B------:R-:W-:Y:S10]  /*0170*/  @!P1 BRA `(.L_x_5) ;  /* 0x0000000000a09947 */ /* 0x000ff40003800000 */
[----:B------:R-:W0:Y:S01]  /*0180*/  LDCU.64 UR4, c[0x0][0x388] ;  /* 0x00007100ff0477ac */ /* 0x000e220008000a00 */
[----:B------:R-:W-:Y:S02]  /*0190*/  LOP3.LUT R5, R4, 0x7ffffff0, RZ, 0xc0, !PT ;  /* 0x7ffffff004057812 */ /* 0x000fe400078ec0ff */
[----:B------:R-:W-:Y:S01]  /*01a0*/  CS2R R6, SRZ ;  /* 0x0000000000067805 */ /* 0x000fe2000001ff00 */
[----:B------:R-:W-:Y:S02]  /*01b0*/  IMAD.MOV.U32 R0, RZ, RZ, RZ ;  /* 0x000000ffff007224 */ /* 0x000fe400078e00ff */
[----:B------:R-:W-:Y:S01]  /*01c0*/  IMAD.MOV.U32 R8, RZ, RZ, R5 ;  /* 0x000000ffff087224 */ /* 0x000fe200078e0005 */
[----:B0-----:R-:W-:-:S04]  /*01d0*/  UIADD3 UR4, UP0, UPT, UR4, 0x20, URZ ;  /* 0x0000002004047890 */ /* 0x001fc8000ff1e0ff */
[----:B------:R-:W-:Y:S02]  /*01e0*/  UIADD3.X UR5, UPT, UPT, URZ, UR5, URZ, UP0, !UPT ;  /* 0x00000005ff057290 */ /* 0x000fe400087fe4ff */
[----:B------:R-:W-:-:S04]  /*01f0*/  IMAD.U32 R2, RZ, RZ, UR4 ;  /* 0x00000004ff027e24 */ /* 0x000fc8000f8e00ff */
[----:B------:R-:W-:-:S07]  /*0200*/  IMAD.U32 R3, RZ, RZ, UR5 ;  /* 0x00000005ff037e24 */ /* 0x000fce000f8e00ff */
.L_x_6:
[----:B------:R-:W2:Y:S04]  /*0210*/  LDG.E R15, desc[UR6][R2.64+-0x20] ;  /* 0xffffe006020f7981 */ /* 0x000ea8000c1e1900 */
[----:B------:R-:W2:Y:S04]  /*0220*/  LDG.E R16, desc[UR6][R2.64+-0x1c] ;  /* 0xffffe40602107981 */ /* 0x000ea8000c1e1900 */
[----:B------:R-:W3:Y:S04]  /*0230*/  LDG.E R18, desc[UR6][R2.64+-0x18] ;  /* 0xffffe80602127981 */ /* 0x000ee8000c1e1900 */
[----:B------:R-:W3:Y:S04]  /*0240*/  LDG.E R17, desc[UR6][R2.64+-0x14] ;  /* 0xffffec0602117981 */ /* 0x000ee8000c1e1900 */
[----:B------:R-:W4:Y:S04]  /*0250*/  LDG.E R20, desc[UR6][R2.64+-0x10] ;  /* 0xfffff00602147981 */ /* 0x000f28000c1e1900 */
[----:B------:R-:W4:Y:S04]  /*0260*/  LDG.E R19, desc[UR6][R2.64+-0xc] ;  /* 0xfffff40602137981 */ /* 0x000f28000c1e1900 */
[----:B------:R-:W5:Y:S04]  /*0270*/  LDG.E R22, desc[UR6][R2.64+-0x8] ;  /* 0xfffff80602167981 */ /* 0x000f68000c1e1900 */
        /* <DEDUP_REMOVED lines=8> */
[----:B------:R0:W5:Y:S01]  /*0300*/  LDG.E R10, desc[UR6][R2.64+0x1c] ;  /* 0x00001c06020a7981 */ /* 0x000162000c1e1900 */
[----:B------:R-:W-:-:S04]  /*0310*/  IADD3 R8, P1, PT, R8, -0x10, RZ ;  /* 0xfffffff008087810 */ /* 0x000fc80007f3e0ff */
[----:B------:R-:W-:Y:S02]  /*0320*/  IADD3.X R7, PT, PT, R7, -0x1, RZ, P1, !PT ;  /* 0xffffffff07077810 */ /* 0x000fe40000ffe4ff */
[----:B------:R-:W-:Y:S02]  /*0330*/  ISETP.NE.U32.AND P1, PT, R8, RZ, PT ;  /* 0x000000ff0800720c */ /* 0x000fe40003f25070 */
[----:B0-----:R-:W-:Y:S02]  /*0340*/  IADD3 R2, P2, PT, R2, 0x40, RZ ;  /* 0x0000004002027810 */ /* 0x001fe40007f5e0ff */
[----:B------:R-:W-:-:S03]  /*0350*/  ISETP.NE.AND.EX P1, PT, R7, RZ, PT, P1 ;  /* 0x000000ff0700720c */ /* 0x000fc60003f25310 */
[----:B------:R-:W-:Y:S01]  /*0360*/  IMAD.X R3, RZ, RZ, R3, P2 ;  /* 0x000000ffff037224 */ /* 0x000fe200010e0603 */
[----:B--2---:R-:W-:-:S04]  /*0370*/  IADD3 R15, PT, PT, R16, R15, R0 ;  /* 0x0000000f100f7210 */ /* 0x004fc80007ffe000 */
[----:B---3--:R-:W-:-:S04]  /*0380*/  IADD3 R15, PT, PT, R17, R18, R15 ;  /* 0x00000012110f7210 */ /* 0x008fc80007ffe00f */
[----:B----4-:R-:W-:-:S04]  /*0390*/  IADD3 R15, PT, PT, R19, R20, R15 ;  /* 0x00000014130f7210 */ /* 0x010fc80007ffe00f */
[----:B-----5:R-:W-:-:S04]  /*03a0*/  IADD3 R15, PT, PT, R21, R22, R15 ;  /* 0x00000016150f7210 */ /* 0x020fc80007ffe00f */
[----:B------:R-:W-:-:S04]  /*03b0*/  IADD3 R15, PT, PT, R23, R24, R15 ;  /* 0x00000018170f7210 */ /* 0x000fc80007ffe00f */
[----:B------:R-:W-:-:S04]  /*03c0*/  IADD3 R13, PT, PT, R13, R14, R15 ;  /* 0x0000000e0d0d7210 */ /* 0x000fc80007ffe00f */
[----:B------:R-:W-:-:S04]  /*03d0*/  IADD3 R9, PT, PT, R12, R9, R13 ;  /* 0x000000090c097210 */ /* 0x000fc80007ffe00d */
[----:B------:R-:W-:Y:S01]  /*03e0*/  IADD3 R0, PT, PT, R10, R11, R9 ;  /* 0x0000000b0a007210 */ /* 0x000fe20007ffe009 */
[----:B------:R-:W-:Y:S06]  /*03f0*/  @P1 BRA `(.L_x_6) ;  /* 0xfffffffc00841947 */ /* 0x000fec000383ffff */
.L_x_5:
[----:B------:R-:W-:Y:S05]  /*0400*/  @!P0 BRA `(.L_x_4) ;  /* 0x0000000000dc8947 */ /* 0x000fea0003800000 */
[----:B------:R-:W-:Y:S02]  /*0410*/  ISETP.GE.U32.AND P1, PT, R25, 0x8, PT ;  /* 0x000000081900780c */ /* 0x000fe40003f26070 */
[----:B------:R-:W-:Y:S02]  /*0420*/  LOP3.LUT R15, R4, 0x7, RZ, 0xc0, !PT ;  /* 0x00000007040f7812 */ /* 0x000fe400078ec0ff */
[----:B------:R-:W-:Y:S02]  /*0430*/  ISETP.GE.U32.AND.EX P1, PT, RZ, RZ, PT, P1 ;  /* 0x000000ffff00720c */ /* 0x000fe40003f26110 */
[----:B------:R-:W-:-:S04]  /*0440*/  ISETP.NE.U32.AND P0, PT, R15, RZ, PT ;  /* 0x000000ff0f00720c */ /* 0x000fc80003f05070 */
[----:B------:R-:W-:-:S07]  /*0450*/  ISETP.NE.AND.EX P0, PT, RZ, RZ, PT, P0 ;  /* 0x000000ffff00720c */ /* 0x000fce0003f05300 */
[----:B------:R-:W-:Y:S06]  /*0460*/  @!P1 BRA `(.L_x_7) ;  /* 0x0000000000449947 */ /* 0x000fec0003800000 */
[----:B------:R-:W0:Y:S02]  /*0470*/  LDC.64 R2, c[0x0][0x388] ;  /* 0x0000e200ff027b82 */ /* 0x000e240000000a00 */
[----:B0-----:R-:W-:-:S04]  /*0480*/  LEA R2, P1, R5, R2, 0x2 ;  /* 0x0000000205027211 */ /* 0x001fc800078210ff */
[----:B------:R-:W-:-:S05]  /*0490*/  LEA.HI.X R3, R5, R3, R6, 0x2, P1 ;  /* 0x0000000305037211 */ /* 0x000fca00008f1406 */
[----:B------:R-:W2:Y:S04]  /*04a0*/  LDG.E R7, desc[UR6][R2.64] ;  /* 0x0000000602077981 */ /* 0x000ea8000c1e1900 */
[----:B------:R-:W2:Y:S04]  /*04b0*/  LDG.E R8, desc[UR6][R2.64+0x4] ;  /* 0x0000040602087981 */ /* 0x000ea8000c1e1900 */
[----:B------:R-:W3:Y:S04]  /*04c0*/  LDG.E R10, desc[UR6][R2.64+0x8] ;  /* 0x00000806020a7981 */ /* 0x000ee8000c1e1900 */
[----:B------:R-:W3:Y:S04]  /*04d0*/  LDG.E R9, desc[UR6][R2.64+0xc] ;  /* 0x00000c0602097981 */ /* 0x000ee8000c1e1900 */
[----:B------:R-:W4:Y:S04]  /*04e0*/  LDG.E R12, desc[UR6][R2.64+0x10] ;  /* 0x00001006020c7981 */ /* 0x000f28000c1e1900 */
[----:B------:R-:W4:Y:S04]  /*04f0*/  LDG.E R11, desc[UR6][R2.64+0x14] ;  /* 0x00001406020b7981 */ /* 0x000f28000c1e1900 */
[----:B------:R-:W5:Y:S04]  /*0500*/  LDG.E R14, desc[UR6][R2.64+0x18] ;  /* 0x00001806020e7981 */ /* 0x000f68000c1e1900 */
[----:B------:R-:W5:Y:S01]  /*0510*/  LDG.E R13, desc[UR6][R2.64+0x1c] ;  /* 0x00001c06020d7981 */ /* 0x000f62000c1e1900 */
[----:B------:R-:W-:-:S05]  /*0520*/  IADD3 R5, P1, PT, R5, 0x8, RZ ;  /* 0x0000000805057810 */ /* 0x000fca0007f3e0ff */
[----:B------:R-:W-:Y:S01]  /*0530*/  IMAD.X R6, RZ, RZ, R6, P1 ;  /* 0x000000ffff067224 */ /* 0x000fe200008e0606 */
[----:B--2---:R-:W-:-:S04]  /*0540*/  IADD3 R7, PT, PT, R8, R7, R0 ;  /* 0x0000000708077210 */ /* 0x004fc80007ffe000 */
[----:B---3--:R-:W-:-:S04]  /*0550*/  IADD3 R7, PT, PT, R9, R10, R7 ;  /* 0x0000000a09077210 */ /* 0x008fc80007ffe007 */
[----:B----4-:R-:W-:-:S04]  /*0560*/  IADD3 R7, PT, PT, R11, R12, R7 ;  /* 0x0000000c0b077210 */ /* 0x010fc80007ffe007 */
[----:B-----5:R-:W-:-:S07]  /*0570*/  IADD3 R0, PT, PT, R13, R14, R7 ;  /* 0x0000000e0d007210 */ /* 0x020fce0007ffe007 */
.L_x_7:
[----:B------:R-:W-:Y:S05]  /*0580*/  @!P0 BRA `(.L_x_4) ;  /* 0x00000000007c8947 */ /* 0x000fea0003800000 */
[----:B------:R-:W-:-:S04]  /*0590*/  ISETP.GE.U32.AND P0, PT, R15, 0x4, PT ;  /* 0x000000040f00780c */ /* 0x000fc80003f06070 */
[----:B------:R-:W-:-:S13]  /*05a0*/  ISETP.GE.U32.AND.EX P0, PT, RZ, RZ, PT, P0 ;  /* 0x000000ffff00720c */ /* 0x000fda0003f06100 */
[----:B------:R-:W0:Y:S02]  /*05b0*/  @P0 LDC.64 R2, c[0x0][0x388] ;  /* 0x0000e200ff020b82 */ /* 0x000e240000000a00 */
[----:B0-----:R-:W-:-:S04]  /*05c0*/  @P0 LEA R2, P1, R5, R2, 0x2 ;  /* 0x0000000205020211 */ /* 0x001fc800078210ff */
[----:B------:R-:W-:-:S05]  /*05d0*/  @P0 LEA.HI.X R3, R5, R3, R6, 0x2, P1 ;  /* 0x0000000305030211 */ /* 0x000fca00008f1406 */
[----:B------:R-:W2:Y:S04]  /*05e0*/  @P0 LDG.E R9, desc[UR6][R2.64] ;  /* 0x0000000602090981 */ /* 0x000ea8000c1e1900 */
[----:B------:R-:W2:Y:S04]  /*05f0*/  @P0 LDG.E R8, desc[UR6][R2.64+0x4] ;  /* 0x0000040602080981 */ /* 0x000ea8000c1e1900 */
[----:B------:R-:W3:Y:S04]  /*0600*/  @P0 LDG.E R11, desc[UR6][R2.64+0x8] ;  /* 0x00000806020b0981 */ /* 0x000ee8000c1e1900 */
[----:B------:R-:W3:Y:S01]  /*0610*/  @P0 LDG.E R10, desc[UR6][R2.64+0xc] ;  /* 0x00000c06020a0981 */ /* 0x000ee2000c1e1900 */
[----:B------:R-:W-:Y:S01]  /*0620*/  LOP3.LUT R4, R4, 0x3, RZ, 0xc0, !PT ;  /* 0x0000000304047812 */ /* 0x000fe200078ec0ff */
[----:B------:R-:W-:Y:S01]  /*0630*/  IMAD.MOV.U32 R7, RZ, RZ, RZ ;  /* 0x000000ffff077224 */ /* 0x000fe200078e00ff */
[----:B------:R-:W-:-:S02]  /*0640*/  @P0 IADD3 R5, P2, PT, R5, 0x4, RZ ;  /* 0x0000000405050810 */ /* 0x000fc40007f5e0ff */
[----:B------:R-:W-:-:S03]  /*0650*/  ISETP.NE.U32.AND P1, PT, R4, RZ, PT ;  /* 0x000000ff0400720c */ /* 0x000fc60003f25070 */
[----:B------:R-:W-:Y:S01]  /*0660*/  @P0 IMAD.X R6, RZ, RZ, R6, P2 ;  /* 0x000000ffff060224 */ /* 0x000fe200010e0606 */
[----:B------:R-:W-:Y:S02]  /*0670*/  ISETP.NE.AND.EX P1, PT, R7, RZ, PT, P1 ;  /* 0x000000ff0700720c */ /* 0x000fe40003f25310 */
[----:B--2---:R-:W-:-:S04]  /*0680*/  @P0 IADD3 R8, PT, PT, R8, R9, R0 ;  /* 0x0000000908080210 */ /* 0x004fc80007ffe000 */
[----:B---3--:R-:W-:-:S07]  /*0690*/  @P0 IADD3 R0, PT, PT, R10, R11, R8 ;  /* 0x0000000b0a000210 */ /* 0x008fce0007ffe008 */
[----:B------:R-:W-:Y:S05]  /*06a0*/  @!P1 BRA `(.L_x_4) ;  /* 0x0000000000349947 */ /* 0x000fea0003800000 */
[----:B------:R-:W0:Y:S02]  /*06b0*/  LDC.64 R2, c[0x0][0x388] ;  /* 0x0000e200ff027b82 */ /* 0x000e240000000a00 */
[----:B0-----:R-:W-:-:S04]  /*06c0*/  LEA R2, P0, R5, R2, 0x2 ;  /* 0x0000000205027211 */ /* 0x001fc800078010ff */
[----:B------:R-:W-:-:S09]  /*06d0*/  LEA.HI.X R5, R5, R3, R6, 0x2, P0 ;  /* 0x0000000305057211 */ /* 0x000fd200000f1406 */
.L_x_8:
[----:B------:R-:W-:-:S06]  /*06e0*/  IMAD.MOV.U32 R3, RZ, RZ, R5 ;  /* 0x000000ffff037224 */ /* 0x000fcc00078e0005 */
[----:B------:R0:W2:Y:S01]  /*06f0*/  LDG.E R3, desc[UR6][R2.64] ;  /* 0x0000000602037981 */ /* 0x0000a2000c1e1900 */
[----:B------:R-:W-:-:S04]  /*0700*/  IADD3 R4, P0, PT, R4, -0x1, RZ ;  /* 0xffffffff04047810 */ /* 0x000fc80007f1e0ff */
[----:B------:R-:W-:Y:S02]  /*0710*/  IADD3.X R7, PT, PT, R7, -0x1, RZ, P0, !PT ;  /* 0xffffffff07077810 */ /* 0x000fe400007fe4ff */
[----:B------:R-:W-:Y:S02]  /*0720*/  ISETP.NE.U32.AND P0, PT, R4, RZ, PT ;  /* 0x000000ff0400720c */ /* 0x000fe40003f05070 */
[----:B0-----:R-:W-:Y:S02]  /*0730*/  IADD3 R2, P1, PT, R2, 0x4, RZ ;  /* 0x0000000402027810 */ /* 0x001fe40007f3e0ff */
[----:B------:R-:W-:-:S03]  /*0740*/  ISETP.NE.AND.EX P0, PT, R7, RZ, PT, P0 ;  /* 0x000000ff0700720c */ /* 0x000fc60003f05300 */
[----:B------:R-:W-:Y:S02]  /*0750*/  IMAD.X R5, RZ, RZ, R5, P1 ;  /* 0x000000ffff057224 */ /* 0x000fe400008e0605 */
[----:B--2---:R-:W-:-:S08]  /*0760*/  IMAD.IADD R0, R3, 0x1, R0 ;  /* 0x0000000103007824 */ /* 0x004fd000078e0200 */
[----:B------:R-:W-:Y:S05]  /*0770*/  @P0 BRA `(.L_x_8) ;  /* 0xfffffffc00d80947 */ /* 0x000fea000383ffff */
.L_x_4:
[----:B------:R-:W0:Y:S02]  /*0780*/  LDC.64 R2, c[0x0][0x390] ;  /* 0x0000e400ff027b82 */ /* 0x000e240000000a00 */
[----:B0-----:R-:W-:Y:S01]  /*0790*/  STG.E desc[UR6][R2.64], R0 ;  /* 0x0000000002007986 */ /* 0x001fe2000c101906 */
[----:B------:R-:W-:Y:S05]  /*07a0*/  EXIT ;  /* 0x000000000000794d */ /* 0x000fea0003800000 */
.L_x_9:
        /* <DEDUP_REMOVED lines=13> */
.L_x_31:


//--------------------- .text.sum                 --------------------------
	.section	.text.sum,"ax",@progbits
	.align	128
        .global         sum
        .type           sum,@function
        .size           sum,(.L_x_32 - sum)
        .other          sum,@"STO_CUDA_ENTRY STV_DEFAULT"
sum:
.text.sum:
[----:B------:R-:W0:Y:S08]  /*0000*/  LDC R1, c[0x0][0x37c] ;  /* 0x0000df00ff017b82 */ /* 0x000e300000000800 */
[----:B------:R-:W1:Y:S01]  /*0010*/  LDC.64 R2, c[0x0][0x398] ;  /* 0x0000e600ff027b82 */ /* 0x000e620000000a00 */
[----:B------:R-:W1:Y:S02]  /*0020*/  LDCU.64 UR36, c[0x0][0x358] ;  /* 0x00006b00ff2477ac */ /* 0x000e640008000a00 */
[----:B-1----:R-:W2:Y:S05]  /*0030*/  LDG.E R2, desc[UR36][R2.64] ;  /* 0x0000002402027981 */ /* 0x002eaa000c1e1900 */
[----:B------:R-:W1:Y:S01]  /*0040*/  S2UR UR38, SR_CTAID.X ;  /* 0x00000000002679c3 */ /* 0x000e620000002500 */
[----:B------:R-:W1:Y:S01]  /*0050*/  LDCU UR4, c[0x0][0x360] ;  /* 0x00006c00ff0477ac */ /* 0x000e620008000800 */
[----:B------:R-:W3:Y:S01]  /*0060*/  S2R R18, SR_TID.X ;  /* 0x0000000000127919 */ /* 0x000ee20000002100 */
[----:B-1----:R-:W-:-:S06]  /*0070*/  UIMAD.WIDE.U32 UR38, UR38, UR4, URZ ;  /* 0x00000004262672a5 */ /* 0x002fcc000f8e00ff */
[----:B---3--:R-:W-:-:S05]  /*0080*/  IADD3 R17, P1, PT, R18, UR38, RZ ;  /* 0x0000002612117c10 */ /* 0x008fca000ff3e0ff */
[----:B------:R-:W-:Y:S01]  /*0090*/  IMAD.X R16, RZ, RZ, UR39, P1 ;  /* 0x00000027ff107e24 */ /* 0x000fe200088e06ff */
[----:B--2---:R-:W-:-:S13]  /*00a0*/  ISETP.NE.AND P0, PT, R2, RZ, PT ;  /* 0x000000ff0200720c */ /* 0x004fda0003f05270 */
[----:B0-----:R-:W-:Y:S05]  /*00b0*/  @P0 BRA `(.L_x_10) ;  /* 0x0000000800980947 */ /* 0x001fea0003800000 */
[----:B------:R-:W0:Y:S02]  /*00c0*/  LDC.64 R2, c[0x0][0x380] ;  /* 0x0000e000ff027b82 */ /* 0x000e240000000a00 */
[----:B0-----:R-:W2:Y:S02]  /*00d0*/  LDG.E R2, desc[UR36][R2.64] ;  /* 0x0000002402027981 */ /* 0x001ea4000c1e1900 */
[----:B--2---:R-:W-:Y:S02]  /*00e0*/  ISETP.GE.U32.AND P0, PT, R17, R2, PT ;  /* 0x000000021100720c */ /* 0x004fe40003f06070 */
[----:B------:R-:W-:-:S04]  /*00f0*/  SHF.R.S32.HI R5, RZ, 0x1f, R2 ;  /* 0x0000001fff057819 */ /* 0x000fc80000011402 */
[----:B------:R-:W-:-:S13]  /*0100*/  ISETP.GE.AND.EX P0, PT, R16, R5, PT, P0 ;  /* 0x000000051000720c */ /* 0x000fda0003f06300 */
[----:B------:R-:W-:Y:S05]  /*0110*/  @P0 EXIT ;  /* 0x000000000000094d */ /* 0x000fea0003800000 */
[----:B------:R-:W0:Y:S02]  /*0120*/  LDCU UR5, c[0x0][0x370] ;  /* 0x00006e00ff0577ac */ /* 0x000e240008000800 */
[----:B0-----:R-:W-:-:S04]  /*0130*/  UIMAD UR4, UR4, UR5, URZ ;  /* 0x00000005040472a4 */ /* 0x001fc8000f8e02ff */
[----:B------:R-:W-:-:S09]  /*0140*/  UISETP.NE.AND UP0, UPT, UR4, 0x4000, UPT ;  /* 0x000040000400788c */ /* 0x000fd2000bf05270 */
[----:B------:R-:W-:Y:S05]  /*0150*/  BRA.U !UP0, `(.L_x_11) ;  /* 0x0000000108487547 */ /* 0x000fea000b800000 */
[----:B------:R-:W-:Y:S01]  /*0160*/  MOV R2, 0x30 ;  /* 0x0000003000027802 */ /* 0x000fe20000000f00 */
[----:B------:R-:W0:Y:S01]  /*0170*/  LDCU.64 UR4, c[0x4][0x10] ;  /* 0x01000200ff0477ac */ /* 0x000e220008000a00 */
[----:B------:R-:W-:Y:S02]  /*0180*/  IMAD.MOV.U32 R8, RZ, RZ, 0x15 ;  /* 0x00000015ff087424 */ /* 0x000fe400078e00ff */
[----:B------:R-:W-:Y:S01]  /*0190*/  IMAD.MOV.U32 R12, RZ, RZ, 0x1 ;  /* 0x00000001ff0c7424 */ /* 0x000fe200078e00ff */
[----:B------:R-:W1:Y:S01]  /*01a0*/  LDCU.64 UR6, c[0x4][0x18] ;  /* 0x01000300ff0677ac */ /* 0x000e620008000a00 */
[----:B------:R-:W2:Y:S01]  /*01b0*/  LDC.64 R2, c[0x4][R2] ;  /* 0x0100000002027b82 */ /* 0x000ea20000000a00 */
[----:B------:R-:W-:Y:S01]  /*01c0*/  IMAD.MOV.U32 R13, RZ, RZ, RZ ;  /* 0x000000ffff0d7224 */ /* 0x000fe200078e00ff */
[----:B------:R-:W3:Y:S01]  /*01d0*/  LDCU.64 UR8, c[0x4][0x8] ;  /* 0x01000100ff0877ac */ /* 0x000ee20008000a00 */
[----:B0-----:R-:W-:Y:S02]  /*01e0*/  IMAD.U32 R4, RZ, RZ, UR4 ;  /* 0x00000004ff047e24 */ /* 0x001fe4000f8e00ff */
[----:B------:R-:W-:-:S02]  /*01f0*/  IMAD.U32 R5, RZ, RZ, UR5 ;  /* 0x00000005ff057e24 */ /* 0x000fc4000f8e00ff */
[----:B-1----:R-:W-:Y:S02]  /*0200*/  IMAD.U32 R6, RZ, RZ, UR6 ;  /* 0x00000006ff067e24 */ /* 0x002fe4000f8e00ff */
[----:B------:R-:W-:Y:S02]  /*0210*/  IMAD.U32 R7, RZ, RZ, UR7 ;  /* 0x00000007ff077e24 */ /* 0x000fe4000f8e00ff */
[----:B---3--:R-:W-:Y:S02]  /*0220*/  IMAD.U32 R10, RZ, RZ, UR8 ;  /* 0x00000008ff0a7e24 */ /* 0x008fe4000f8e00ff */
[----:B------:R-:W-:-:S07]  /*0230*/  IMAD.U32 R11, RZ, RZ, UR9 ;  /* 0x00000009ff0b7e24 */ /* 0x000fce000f8e00ff */
[----:B------:R-:W-:-:S07]  /*0240*/  LEPC R20, `(.L_x_12) ;  /* 0x000000001014794e */ /* 0x000fce0000000000 */
[----:B--2---:R-:W-:Y:S05]  /*0250*/  CALL.ABS.NOINC R2 ;  /* 0x0000000002007343 */ /* 0x004fea0003c00000 */
.L_x_12:
[----:B------:R-:W0:Y:S02]  /*0260*/  LDC.64 R2, c[0x0][0x380] ;  /* 0x0000e000ff027b82 */ /* 0x000e240000000a00 */
[----:B0-----:R0:W5:Y:S02]  /*0270*/  LDG.E R2, desc[UR36][R2.64] ;  /* 0x0000002402027981 */ /* 0x001164000c1e1900 */
.L_x_11:
[----:B-----5:R-:W-:Y:S01]  /*0280*/  ISETP.GE.U32.AND P0, PT, R17, R2, PT ;  /* 0x000000021100720c */ /* 0x020fe20003f06070 */
[----:B------:R-:W-:Y:S01]  /*0290*/  BSSY.RECONVERGENT B0, `(.L_x_13) ;  /* 0x0000083000007945 */ /* 0x000fe20003800200 */
[----:B0-----:R-:W-:Y:S01]  /*02a0*/  SHF.R.S32.HI R3, RZ, 0x1f, R2 ;  /* 0x0000001fff037819 */ /* 0x001fe20000011402 */
[----:B------:R-:W-:-:S03]  /*02b0*/  IMAD.MOV.U32 R0, RZ, RZ, RZ ;  /* 0x000000ffff007224 */ /* 0x000fc600078e00ff */
[----:B------:R-:W-:-:S13]  /*02c0*/  ISETP.GE.AND.EX P0, PT, R16, R3, PT, P0 ;  /* 0x000000031000720c */ /* 0x000fda0003f06300 */
[----:B------:R-:W-:Y:S05]  /*02d0*/  @P0 BRA `(.L_x_14) ;  /* 0x0000000400f80947 */ /* 0x000fea0003800000 */
[----:B------:R-:W-:Y:S01]  /*02e0*/  IADD3 R5, P1, PT, R17, 0x4000, RZ ;  /* 0x0000400011057810 */ /* 0x000fe20007f3e0ff */
[----:B------:R-:W-:Y:S01]  /*02f0*/  ULOP3.LUT UR4, URZ, UR38, URZ, 0x33, !UPT ;  /* 0x00000026ff047292 */ /* 0x000fe2000f8e33ff */
[----:B------:R-:W-:Y:S01]  /*0300*/  BSSY.RECONVERGENT B1, `(.L_x_15) ;  /* 0x0000040000017945 */ /* 0x000fe20003800200 */
[----:B------:R-:W-:Y:S01]  /*0310*/  IMAD.MOV.U32 R7, RZ, RZ, R17 ;  /* 0x000000ffff077224 */ /* 0x000fe200078e0011 */
[----:B------:R-:W-:Y:S01]  /*0320*/  ISETP.GT.U32.AND P0, PT, R5, R2, PT ;  /* 0x000000020500720c */ /* 0x000fe20003f04070 */
[--C-:B------:R-:W-:Y:S02]  /*0330*/  IMAD.X R0, RZ, RZ, R16.reuse, P1 ;  /* 0x000000ffff007224 */ /* 0x100fe400008e0610 */
[----:B------:R-:W-:-:S03]  /*0340*/  IMAD.MOV.U32 R4, RZ, RZ, R16 ;  /* 0x000000ffff047224 */ /* 0x000fc600078e0010 */
[----:B------:R-:W-:-:S04]  /*0350*/  ISETP.GT.U32.AND.EX P0, PT, R0, R3, PT, P0 ;  /* 0x000000030000720c */ /* 0x000fc80003f04100 */
[----:B------:R-:W-:Y:S02]  /*0360*/  SEL R5, R5, R2, P0 ;  /* 0x0000000205057207 */ /* 0x000fe40000000000 */
[----:B------:R-:W-:Y:S02]  /*0370*/  SEL R0, R0, R3, P0 ;  /* 0x0000000300007207 */ /* 0x000fe40000000000 */
[----:B------:R-:W-:Y:S02]  /*0380*/  LOP3.LUT R3, RZ, UR39, RZ, 0x33, !PT ;  /* 0x00000027ff037c12 */ /* 0x000fe4000f8e33ff */
[----:B------:R-:W-:-:S04]  /*0390*/  IADD3 R18, P0, P1, -R18, UR4, R5 ;  /* 0x0000000412127c10 */ /* 0x000fc8000f91e105 */
[----:B------:R-:W-:Y:S01]  /*03a0*/  IADD3.X R3, PT, PT, R0, -0x1, R3, P0, P1 ;  /* 0xffffffff00037810 */ /* 0x000fe200007e2403 */
[----:B------:R-:W-:Y:S01]  /*03b0*/  IMAD.MOV.U32 R0, RZ, RZ, RZ ;  /* 0x000000ffff007224 */ /* 0x000fe200078e00ff */
[C---:B------:R-:W-:Y:S02]  /*03c0*/  ISETP.GE.U32.AND P1, PT, R18.reuse, 0x3c000, PT ;  /* 0x0003c0001200780c */ /* 0x040fe40003f26070 */
[----:B------:R-:W-:Y:S02]  /*03d0*/  SHF.R.U64 R5, R18, 0xe, R3 ;  /* 0x0000000e12057819 */ /* 0x000fe40000001203 */
[----:B------:R-:W-:Y:S02]  /*03e0*/  ISETP.GE.U32.AND.EX P1, PT, R3, RZ, PT, P1 ;  /* 0x000000ff0300720c */ /* 0x000fe40003f26110 */
[----:B------:R-:W-:-:S04]  /*03f0*/  IADD3 R5, P2, PT, R5, 0x1, RZ ;  /* 0x0000000105057810 */ /* 0x000fc80007f5e0ff */
[----:B------:R-:W-:Y:S02]  /*0400*/  LOP3.LUT R24, R5, 0xf, RZ, 0xc0, !PT ;  /* 0x0000000f05187812 */ /* 0x000fe400078ec0ff */
[----:B------:R-:W-:Y:S02]  /*0410*/  LEA.HI.X R3, R3, RZ, RZ, 0x12, P2 ;  /* 0x000000ff03037211 */ /* 0x000fe400010f94ff */
[----:B------:R-:W-:-:S04]  /*0420*/  ISETP.NE.U32.AND P0, PT, R24, RZ, PT ;  /* 0x000000ff1800720c */ /* 0x000fc80003f05070 */
[----:B------:R-:W-:Y:S01]  /*0430*/  ISETP.NE.AND.EX P0, PT, RZ, RZ, PT, P0 ;  /* 0x000000ffff00720c */ /* 0x000fe20003f05300 */
[----:B------:R-:W-:-:S12]  /*0440*/  @!P1 BRA `(.L_x_16) ;  /* 0x0000000000ac9947 */ /* 0x000fd80003800000 */
[----:B------:R-:W0:Y:S01]  /*0450*/  LDCU.64 UR4, c[0x0][0x388] ;  /* 0x00007100ff0477ac */ /* 0x000e220008000a00 */
[----:B------:R-:W-:Y:S01]  /*0460*/  LOP3.LUT R8, R3, 0x7ffff, RZ, 0xc0, !PT ;  /* 0x0007ffff03087812 */ /* 0x000fe200078ec0ff */
[----:B------:R-:W-:Y:S01]  /*0470*/  IMAD.MOV.U32 R0, RZ, RZ, RZ ;  /* 0x000000ffff007224 */ /* 0x000fe200078e00ff */
[----:B------:R-:W-:Y:S01]  /*0480*/  LOP3.LUT R9, R5, 0xfffffff0, RZ, 0xc0, !PT ;  /* 0xfffffff005097812 */ /* 0x000fe200078ec0ff */
[----:B------:R-:W-:Y:S02]  /*0490*/  IMAD.MOV.U32 R7, RZ, RZ, R17 ;  /* 0x000000ffff077224 */ /* 0x000fe400078e0011 */
[----:B------:R-:W-:Y:S01]  /*04a0*/  IMAD.MOV.U32 R4, RZ, RZ, R16 ;  /* 0x000000ffff047224 */ /* 0x000fe200078e0010 */
[----:B0-----:R-:W-:-:S04]  /*04b0*/  LEA R2, P1, R17, UR4, 0x2 ;  /* 0x0000000411027c11 */ /* 0x001fc8000f8210ff */
[----:B------:R-:W-:Y:S02]  /*04c0*/  IADD3 R2, P2, PT, R2, 0x80000, RZ ;  /* 0x0008000002027810 */ /* 0x000fe40007f5e0ff */
[----:B------:R-:W-:-:S05]  /*04d0*/  LEA.HI.X R3, R17, UR5, R16, 0x2, P1 ;  /* 0x0000000511037c11 */ /* 0x000fca00088f1410 */
[----:B------:R-:W-:-:S07]  /*04e0*/  IMAD.X R3, RZ, RZ, R3, P2 ;  /* 0x000000ffff037224 */ /* 0x000fce00010e0603 */
.L_x_17:
        /* <DEDUP_REMOVED lines=13> */
[----:B------:R-:W5:Y:S01]  /*05c0*/  LDG.E R11, desc[UR36][R2.64+0x50000] ;  /* 0x05000024020b7981 */ /* 0x000f62000c1e1900 */
[----:B--2---:R-:W-:-:S03]  /*05d0*/  IADD3 R18, PT, PT, R18, R21, R0 ;  /* 0x0000001512127210 */ /* 0x004fc60007ffe000 */
[----:B------:R-:W2:Y:S04]  /*05e0*/  LDG.E R21, desc[UR36][R2.64+0x60000] ;  /* 0x0600002402157981 */ /* 0x000ea8000c1e1900 */
[----:B------:R0:W2:Y:S01]  /*05f0*/  LDG.E R0, desc[UR36][R2.64+0x70000] ;  /* 0x0700002402007981 */ /* 0x0000a2000c1e1900 */
[----:B------:R-:W-:Y:S02]  /*0600*/  IADD3 R9, P1, PT, R9, -0x10, RZ ;  /* 0xfffffff009097810 */ /* 0x000fe40007f3e0ff */
[----:B---3--:R-:W-:Y:S02]  /*0610*/  IADD3 R18, PT, PT, R20, R23, R18 ;  /* 0x0000001714127210 */ /* 0x008fe40007ffe012 */
[----:B------:R-:W-:Y:S02]  /*0620*/  IADD3.X R8, PT, PT, R8, -0x1, RZ, P1, !PT ;  /* 0xffffffff08087810 */ /* 0x000fe40000ffe4ff */
[----:B------:R-:W-:-:S02]  /*0630*/  ISETP.NE.U32.AND P1, PT, R9, RZ, PT ;  /* 0x000000ff0900720c */ /* 0x000fc40003f25070 */
[----:B------:R-:W-:Y:S02]  /*0640*/  IADD3 R7, P2, PT, R7, 0x40000, RZ ;  /* 0x0004000007077810 */ /* 0x000fe40007f5e0ff */
[----:B----4-:R-:W-:Y:S02]  /*0650*/  IADD3 R18, PT, PT, R22, R25, R18 ;  /* 0x0000001916127210 */ /* 0x010fe40007ffe012 */
[----:B------:R-:W-:Y:S01]  /*0660*/  ISETP.NE.AND.EX P1, PT, R8, RZ, PT, P1 ;  /* 0x000000ff0800720c */ /* 0x000fe20003f25310 */
[----:B------:R-:W-:Y:S01]  /*0670*/  IMAD.X R4, RZ, RZ, R4, P2 ;  /* 0x000000ffff047224 */ /* 0x000fe200010e0604 */
[----:B0-----:R-:W-:Y:S02]  /*0680*/  IADD3 R2, P3, PT, R2, 0x100000, RZ ;  /* 0x0010000002027810 */ /* 0x001fe40007f7e0ff */
[----:B-----5:R-:W-:-:S03]  /*0690*/  IADD3 R14, PT, PT, R14, R19, R18 ;  /* 0x000000130e0e7210 */ /* 0x020fc60007ffe012 */
[----:B------:R-:W-:Y:S01]  /*06a0*/  IMAD.X R3, RZ, RZ, R3, P3 ;  /* 0x000000ffff037224 */ /* 0x000fe200018e0603 */
[----:B------:R-:W-:-:S04]  /*06b0*/  IADD3 R12, PT, PT, R12, R15, R14 ;  /* 0x0000000f0c0c7210 */ /* 0x000fc80007ffe00e */
[----:B------:R-:W-:-:S04]  /*06c0*/  IADD3 R10, PT, PT, R10, R13, R12 ;  /* 0x0000000d0a0a7210 */ /* 0x000fc80007ffe00c */
[----:B------:R-:W-:-:S04]  /*06d0*/  IADD3 R6, PT, PT, R11, R6, R10 ;  /* 0x000000060b067210 */ /* 0x000fc80007ffe00a */
[----:B--2---:R-:W-:Y:S01]  /*06e0*/  IADD3 R0, PT, PT, R0, R21, R6 ;  /* 0x0000001500007210 */ /* 0x004fe20007ffe006 */
[----:B------:R-:W-:Y:S06]  /*06f0*/  @P1 BRA `(.L_x_17) ;  /* 0xfffffffc007c1947 */ /* 0x000fec000383ffff */
.L_x_16:
[----:B------:R-:W-:Y:S05]  /*0700*/  BSYNC.RECONVERGENT B1 ;  /* 0x0000000000017941 */ /* 0x000fea0003800200 */
.L_x_15:
[----:B------:R-:W-:Y:S05]  /*0710*/  @!P0 BRA `(.L_x_14) ;  /* 0x0000000000e88947 */ /* 0x000fea0003800000 */
[----:B------:R-:W-:Y:S01]  /*0720*/  ISETP.GE.U32.AND P0, PT, R24, 0x8, PT ;  /* 0x000000081800780c */ /* 0x000fe20003f06070 */
[----:B------:R-:W-:Y:S01]  /*0730*/  BSSY.RECONVERGENT B1, `(.L_x_18) ;  /* 0x0000017000017945 */ /* 0x000fe20003800200 */
[----:B------:R-:W-:Y:S02]  /*0740*/  LOP3.LUT R14, R5, 0x7, RZ, 0xc0, !PT ;  /* 0x00000007050e7812 */ /* 0x000fe400078ec0ff */
[----:B------:R-:W-:Y:S02]  /*0750*/  ISETP.GE.U32.AND.EX P0, PT, RZ, RZ, PT, P0 ;  /* 0x000000ffff00720c */ /* 0x000fe40003f06100 */
[----:B------:R-:W-:-:S04]  /*0760*/  ISETP.NE.U32.AND P1, PT, R14, RZ, PT ;  /* 0x000000ff0e00720c */ /* 0x000fc80003f25070 */
[----:B------:R-:W-:-:S07]  /*0770*/  ISETP.NE.AND.EX P1, PT, RZ, RZ, PT, P1 ;  /* 0x000000ffff00720c */ /* 0x000fce0003f25310 */
[----:B------:R-:W-:Y:S06]  /*0780*/  @!P0 BRA `(.L_x_19) ;  /* 0x0000000000448947 */ /* 0x000fec0003800000 */
[----:B------:R-:W0:Y:S02]  /*0790*/  LDCU.64 UR4, c[0x0][0x388] ;  /* 0x00007100ff0477ac */ /* 0x000e240008000a00 */
[----:B0-----:R-:W-:-:S04]  /*07a0*/  LEA R2, P0, R7, UR4, 0x2 ;  /* 0x0000000407027c11 */ /* 0x001fc8000f8010ff */
[----:B------:R-:W-:-:S05]  /*07b0*/  LEA.HI.X R3, R7, UR5, R4, 0x2, P0 ;  /* 0x0000000507037c11 */ /* 0x000fca00080f1404 */
        /* <DEDUP_REMOVED lines=14> */
.L_x_19:
[----:B------:R-:W-:Y:S05]  /*08a0*/  BSYNC.RECONVERGENT B1 ;  /* 0x0000000000017941 */ /* 0x000fea0003800200 */
.L_x_18:
        /* <DEDUP_REMOVED lines=10> */
[----:B------:R-:W-:-:S02]  /*0950*/  LOP3.LUT R5, R5, 0x3, RZ, 0xc0, !PT ;  /* 0x0000000305057812 */ /* 0x000fc400078ec0ff */
[----:B------:R-:W-:Y:S02]  /*0960*/  @P0 IADD3 R7, P2, PT, R7, 0x10000, RZ ;  /* 0x0001000007070810 */ /* 0x000fe40007f5e0ff */
[----:B------:R-:W-:-:S03]  /*0970*/  ISETP.NE.U32.AND P1, PT, R5, RZ, PT ;  /* 0x000000ff0500720c */ /* 0x000fc60003f25070 */
[----:B------:R-:W-:Y:S01]  /*0980*/  @P0 IMAD.X R4, RZ, RZ, R4, P2 ;  /* 0x000000ffff040224 */ /* 0x000fe200010e0604 */
[----:B------:R-:W-:Y:S02]  /*0990*/  ISETP.NE.AND.EX P1, PT, RZ, RZ, PT, P1 ;  /* 0x000000ffff00720c */ /* 0x000fe40003f25310 */
[----:B--2---:R-:W-:-:S04]  /*09a0*/  @P0 IADD3 R6, PT, PT, R6, R9, R0 ;  /* 0x0000000906060210 */ /* 0x004fc80007ffe000 */
[----:B---3--:R-:W-:-:S07]  /*09b0*/  @P0 IADD3 R0, PT, PT, R8, R11, R6 ;  /* 0x0000000b08000210 */ /* 0x008fce0007ffe006 */
[----:B------:R-:W-:Y:S05]  /*09c0*/  @!P1 BRA `(.L_x_14) ;  /* 0x00000000003c9947 */ /* 0x000fea0003800000 */
[----:B------:R-:W0:Y:S01]  /*09d0*/  LDCU.64 UR4, c[0x0][0x388] ;  /* 0x00007100ff0477ac */ /* 0x000e220008000a00 */
[----:B------:R-:W-:-:S05]  /*09e0*/  IADD3 R5, P1, PT, RZ, -R5, RZ ;  /* 0x80000005ff057210 */ /* 0x000fca0007f3e0ff */
[----:B------:R-:W-:Y:S01]  /*09f0*/  IMAD.X R6, RZ, RZ, -0x1, P1 ;  /* 0xffffffffff067424 */ /* 0x000fe200008e06ff */
[----:B0-----:R-:W-:-:S04]  /*0a00*/  LEA R2, P0, R7, UR4, 0x2 ;  /* 0x0000000407027c11 */ /* 0x001fc8000f8010ff */
[----:B------:R-:W-:-:S09]  /*0a10*/  LEA.HI.X R7, R7, UR5, R4, 0x2, P0 ;  /* 0x0000000507077c11 */ /* 0x000fd200080f1404 */
.L_x_20:
[----:B------:R-:W-:-:S06]  /*0a20*/  IMAD.MOV.U32 R3, RZ, RZ, R7 ;  /* 0x000000ffff037224 */ /* 0x000fcc00078e0007 */
[----:B------:R0:W2:Y:S01]  /*0a30*/  LDG.E R3, desc[UR36][R2.64] ;  /* 0x0000002402037981 */ /* 0x0000a2000c1e1900 */
[----:B------:R-:W-:-:S05]  /*0a40*/  IADD3 R5, P0, PT, R5, 0x1, RZ ;  /* 0x0000000105057810 */ /* 0x000fca0007f1e0ff */
[----:B------:R-:W-:Y:S01]  /*0a50*/  IMAD.X R6, RZ, RZ, R6, P0 ;  /* 0x000000ffff067224 */ /* 0x000fe200000e0606 */
[----:B------:R-:W-:Y:S02]  /*0a60*/  ISETP.NE.U32.AND P0, PT, R5, RZ, PT ;  /* 0x000000ff0500720c */ /* 0x000fe40003f05070 */
[----:B0-----:R-:W-:Y:S02]  /*0a70*/  IADD3 R2, P1, PT, R2, 0x10000, RZ ;  /* 0x0001000002027810 */ /* 0x001fe40007f3e0ff */
[----:B------:R-:W-:-:S03]  /*0a80*/  ISETP.NE.AND.EX P0, PT, R6, RZ, PT, P0 ;  /* 0x000000ff0600720c */ /* 0x000fc60003f05300 */
[----:B------:R-:W-:Y:S02]  /*0a90*/  IMAD.X R7, RZ, RZ, R7, P1 ;  /* 0x000000ffff077224 */ /* 0x000fe400008e0607 */
[----:B--2---:R-:W-:-:S08]  /*0aa0*/  IMAD.IADD R0, R3, 0x1, R0 ;  /* 0x0000000103007824 */ /* 0x004fd000078e0200 */
[----:B------:R-:W-:Y:S05]  /*0ab0*/  @P0 BRA `(.L_x_20) ;  /* 0xfffffffc00d80947 */ /* 0x000fea000383ffff */
.L_x_14:
[----:B------:R-:W-:Y:S05]  /*0ac0*/  BSYNC.RECONVERGENT B0 ;  /* 0x0000000000007941 */ /* 0x000fea0003800200 */
.L_x_13:
[----:B------:R-:W0:Y:S02]  /*0ad0*/  LDCU.64 UR4, c[0x0][0x388] ;  /* 0x00007100ff0477ac */ /* 0x000e240008000a00 */
[----:B0-----:R-:W-:-:S04]  /*0ae0*/  LEA R2, P0, R17, UR4, 0x2 ;  /* 0x0000000411027c11 */ /* 0x001fc8000f8010ff */
[----:B------:R-:W-:-:S05]  /*0af0*/  LEA.HI.X R3, R17, UR5, R16, 0x2, P0 ;  /* 0x0000000511037c11 */ /* 0x000fca00080f1410 */
[----:B------:R-:W-:Y:S01]  /*0b00*/  STG.E desc[UR36][R2.64], R0 ;  /* 0x0000000002007986 */ /* 0x000fe2000c101924 */
[----:B------:R-:W-:Y:S05]  /*0b10*/  EXIT ;  /* 0x000000000000794d */ /* 0x000fea0003800000 */
.L_x_10:
[----:B------:R-:W-:-:S04]  /*0b20*/  ISETP.NE.U32.AND P0, PT, R17, RZ, PT ;  /* 0x000000ff1100720c */ /* 0x000fc80003f05070 */
[----:B------:R-:W-:-:S13]  /*0b30*/  ISETP.NE.AND.EX P0, PT, R16, RZ, PT, P0 ;  /* 0x000000ff1000720c */ /* 0x000fda0003f05300 */
[----:B------:R-:W-:Y:S05]  /*0b40*/  @P0 EXIT ;  /* 0x000000000000094d */ /* 0x000fea0003800000 */
[----:B------:R-:W0:Y:S02]  /*0b50*/  LDC.64 R2, c[0x0][0x380] ;  /* 0x0000e000ff027b82 */ /* 0x000e240000000a00 */
[----:B0-----:R-:W2:Y:S01]  /*0b60*/  LDG.E R2, desc[UR36][R2.64] ;  /* 0x0000002402027981 */ /* 0x001ea2000c1e1900 */
[----:B------:R-:W-:Y:S01]  /*0b70*/  IMAD.MOV.U32 R4, RZ, RZ, RZ ;  /* 0x000000ffff047224 */ /* 0x000fe200078e00ff */
[----:B--2---:R-:W-:-:S13]  /*0b80*/  ISETP.GE.AND P0, PT, R2, 0x1, PT ;  /* 0x000000010200780c */ /* 0x004fda0003f06270 */
[----:B------:R-:W-:Y:S05]  /*0b90*/  @!P0 BRA `(.L_x_21) ;  /* 0x0000000400888947 */ /* 0x000fea0003800000 */
[C---:B------:R-:W-:Y:S02]  /*0ba0*/  ISETP.GE.AND P0, PT, R2.reuse, 0x10, PT ;  /* 0x000000100200780c */ /* 0x040fe40003f06270 */
[----:B------:R-:W-:Y:S02]  /*0bb0*/  CS2R R4, SRZ ;  /* 0x0000000000047805 */ /* 0x000fe4000001ff00 */
[----:B------:R-:W-:Y:S01]  /*0bc0*/  VIMNMX R0, PT, PT, R2, 0x4000, PT ;  /* 0x0000400002007848 */ /* 0x000fe20003fe0100 */
[----:B------:R-:W-:-:S03]  /*0bd0*/  IMAD.MOV.U32 R6, RZ, RZ, RZ ;  /* 0x000000ffff067224 */ /* 0x000fc600078e00ff */
[----:B------:R-:W-:-:S05]  /*0be0*/  LOP3.LUT P1, RZ, R0, 0xf, RZ, 0xc0, !PT ;  /* 0x0000000f00ff7812 */ /* 0x000fca000782c0ff */
[----:B------:R-:W-:Y:S08]  /*0bf0*/  @!P0 BRA `(.L_x_22) ;  /* 0x0000000000a08947 */ /* 0x000ff00003800000 */
        /* <DEDUP_REMOVED lines=9> */
.L_x_23:
        /* <DEDUP_REMOVED lines=31> */
.L_x_22:
[----:B------:R-:W-:Y:S05]  /*0e80*/  @!P1 BRA `(.L_x_21) ;  /* 0x0000000000cc9947 */ /* 0x000fea0003800000 */
[C---:B------:R-:W-:Y:S02]  /*0e90*/  LOP3.LUT P0, RZ, R0.reuse, 0x8, RZ, 0xc0, !PT ;  /* 0x0000000800ff7812 */ /* 0x040fe4000780c0ff */
[----:B------:R-:W-:-:S11]  /*0ea0*/  LOP3.LUT P1, RZ, R0, 0x7, RZ, 0xc0, !PT ;  /* 0x0000000700ff7812 */ /* 0x000fd6000782c0ff */
[----:B------:R-:W-:Y:S05]  /*0eb0*/  @!P0 BRA `(.L_x_24) ;  /* 0x0000000000448947 */ /* 0x000fea0003800000 */
        /* <DEDUP_REMOVED lines=17> */
.L_x_24:
        /* <DEDUP_REMOVED lines=10> */
[----:B------:R-:W3:Y:S01]  /*1070*/  LDG.E R10, desc[UR36][R2.64+0xc] ;  /* 0x00000c24020a7981 */ /* 0x000ee2000c1e1900 */
[----:B------:R-:W-:-:S05]  /*1080*/  IADD3 R5, P0, PT, R5, 0x4, RZ ;  /* 0x0000000405057810 */ /* 0x000fca0007f1e0ff */
[----:B------:R-:W-:Y:S01]  /*1090*/  IMAD.X R6, RZ, RZ, R6, P0 ;  /* 0x000000ffff067224 */ /* 0x000fe200000e0606 */
[----:B--2---:R-:W-:-:S04]  /*10a0*/  IADD3 R4, PT, PT, R8, R7, R4 ;  /* 0x0000000708047210 */ /* 0x004fc80007ffe004 */
[----:B---3--:R-:W-:-:S07]  /*10b0*/  IADD3 R4, PT, PT, R10, R9, R4 ;  /* 0x000000090a047210 */ /* 0x008fce0007ffe004 */
.L_x_25:
[----:B------:R-:W-:Y:S05]  /*10c0*/  @!P1 BRA `(.L_x_21) ;  /* 0x00000000003c9947 */ /* 0x000fea0003800000 */
[----:B------:R-:W0:Y:S01]  /*10d0*/  LDC.64 R2, c[0x0][0x388] ;  /* 0x0000e200ff027b82 */ /* 0x000e220000000a00 */
[----:B------:R-:W-:Y:S01]  /*10e0*/  LOP3.LUT R0, R0, 0x3, RZ, 0xc0, !PT ;  /* 0x0000000300007812 */ /* 0x000fe200078ec0ff */
[----:B------:R-:W-:Y:S01]  /*10f0*/  IMAD.MOV.U32 R7, RZ, RZ, RZ ;  /* 0x000000ffff077224 */ /* 0x000fe200078e00ff */
[----:B0-----:R-:W-:-:S04]  /*1100*/  LEA R2, P0, R5, R2, 0x2 ;  /* 0x0000000205027211 */ /* 0x001fc800078010ff */
[----:B------:R-:W-:-:S09]  /*1110*/  LEA.HI.X R5, R5, R3, R6, 0x2, P0 ;  /* 0x0000000305057211 */ /* 0x000fd200000f1406 */
.L_x_26:
        /* <DEDUP_REMOVED lines=10> */
.L_x_21:
[----:B------:R-:W0:Y:S02]  /*11c0*/  LDC.64 R2, c[0x0][0x390] ;  /* 0x0000e400ff027b82 */ /* 0x000e240000000a00 */
[----:B0-----:R-:W-:Y:S01]  /*11d0*/  STG.E desc[UR36][R2.64], R4 ;  /* 0x0000000402007986 */ /* 0x001fe2000c101924 */
[----:B------:R-:W-:Y:S05]  /*11e0*/  EXIT ;  /* 0x000000000000794d */ /* 0x000fea0003800000 */
.L_x_27:
        /* <DEDUP_REMOVED lines=9> */
.L_x_32:


//--------------------- .text.multiplyBy2         --------------------------
	.section	.text.multiplyBy2,"ax",@progbits
	.align	128
        .global         multiplyBy2
        .type           multiplyBy2,@function
        .size           multiplyBy2,(.L_x_33 - multiplyBy2)
        .other          multiplyBy2,@"STO_CUDA_ENTRY STV_DEFAULT"
multiplyBy2:
.text.multiplyBy2:
[----:B------:R-:W-:Y:S08]  /*0000*/  LDC R1, c[0x0][0x37c] ;  /* 0x0000df00ff017b82 */ /* 0x000ff00000000800 */
[----:B------:R-:W0:Y:S01]  /*0010*/  LDC.64 R2, c[0x0][0x380] ;  /* 0x0000e000ff027b82 */ /* 0x000e220000000a00 */
[----:B------:R-:W0:Y:S02]  /*0020*/  LDCU.64 UR4, c[0x0][0x358] ;  /* 0x00006b00ff0477ac */ /* 0x000e240008000a00 */
[----:B0-----:R-:W2:Y:S05]  /*0030*/  LDG.E R2, desc[UR4][R2.64] ;  /* 0x0000000402027981 */ /* 0x001eaa000c1e1900 */
[----:B------:R-:W0:Y:S01]  /*0040*/  S2UR UR6, SR_CTAID.X ;  /* 0x00000000000679c3 */ /* 0x000e220000002500 */
[----:B------:R-:W0:Y:S07]  /*0050*/  S2R R7, SR_TID.X ;  /* 0x0000000000077919 */ /* 0x000e2e0000002100 */
[----:B------:R-:W0:Y:S02]  /*0060*/  LDC R0, c[0x0][0x360] ;  /* 0x0000d800ff007b82 */ /* 0x000e240000000800 */
[----:B0-----:R-:W-:-:S05]  /*0070*/  IMAD R7, R0, UR6, R7 ;  /* 0x0000000600077c24 */ /* 0x001fca000f8e0207 */
[----:B--2---:R-:W-:-:S13]  /*0080*/  ISETP.GE.AND P0, PT, R7, R2, PT ;  /* 0x000000020700720c */ /* 0x004fda0003f06270 */
[----:B------:R-:W-:Y:S05]  /*0090*/  @P0 EXIT ;  /* 0x000000000000094d */ /* 0x000fea0003800000 */
[----:B------:R-:W0:Y:S08]  /*00a0*/  LDC.64 R2, c[0x0][0x388] ;  /* 0x0000e200ff027b82 */ /* 0x000e300000000a00 */
[----:B------:R-:W1:Y:S01]  /*00b0*/  LDC.64 R4, c[0x0][0x390] ;  /* 0x0000e400ff047b82 */ /* 0x000e620000000a00 */
[----:B0-----:R-:W-:-:S06]  /*00c0*/  IMAD.WIDE R2, R7, 0x4, R2 ;  /* 0x0000000407027825 */ /* 0x001fcc00078e0202 */
[----:B------:R-:W2:Y:S01]  /*00d0*/  LDG.E R2, desc[UR4][R2.64] ;  /* 0x0000000402027981 */ /* 0x000ea2000c1e1900 */
[----:B-1----:R-:W-:Y:S01]  /*00e0*/  IMAD.WIDE R4, R7, 0x4, R4 ;  /* 0x0000000407047825 */ /* 0x002fe200078e0204 */
[----:B--2---:R-:W-:-:S05]  /*00f0*/  SHF.L.U32 R7, R2, 0x1, RZ ;  /* 0x0000000102077819 */ /* 0x004fca00000006ff */
[----:B------:R-:W-:Y:S01]  /*0100*/  STG.E desc[UR4][R4.64], R7 ;  /* 0x0000000704007986 */ /* 0x000fe2000c101904 */
[----:B------:R-:W-:Y:S05]  /*0110*/  EXIT ;  /* 0x000000000000794d */ /* 0x000fea0003800000 */
.L_x_28:
        /* <DEDUP_REMOVED lines=14> */
.L_x_33:


//--------------------- .nv.global.init           --------------------------
	.section	.nv.global.init,"aw",@progbits
.nv.global.init:
	.type		$str$1,@object
	.size		$str$1,($str - $str$1)
$str$1:
        /*0000*/ 	.byte	0x2f, 0x74, 0x6d, 0x70, 0x2f, 0x73, 0x61, 0x73, 0x73, 0x5f, 0x63, 0x75, 0x5f, 0x76, 0x6b, 0x65
        /*0010*/ 	.byte	0x75, 0x6b, 0x33, 0x39, 0x33, 0x2f, 0x6b, 0x2e, 0x63, 0x75, 0x00
	.type		$str,@object
	.size		$str,($str$3 - $str)
$str:
        /*001b*/ 	.byte	0x6a, 0x75, 0x6d, 0x70, 0x20, 0x3d, 0x3d, 0x20, 0x62, 0x6c, 0x6f, 0x63, 0x6b, 0x44, 0x69, 0x6d
        /*002b*/ 	.byte	0x2e, 0x78, 0x20, 0x2a, 0x20, 0x67, 0x72, 0x69, 0x64, 0x44, 0x69, 0x6d, 0x2e, 0x78, 0x00
	.type		$str$3,@object
	.size		$str$3,($str$2 - $str$3)
$str$3:
        /*003a*/ 	.byte	0x43, 0x55, 0x44, 0x41, 0x20, 0x4b, 0x45, 0x52, 0x4e, 0x45, 0x4c, 0x20, 0x4d, 0x55, 0x4c, 0x20
        /*004a*/ 	.byte	0x25, 0x6c, 0x64, 0x20, 0x2a, 0x20, 0x25, 0x6c, 0x64, 0x20, 0x3d, 0x20, 0x25, 0x6c, 0x64, 0x20
        /*005a*/ 	.byte	0x0a, 0x00
	.type		$str$2,@object
	.size		$str$2,(__unnamed_1 - $str$2)
$str$2:
        /*005c*/ 	.byte	0x43, 0x55, 0x44, 0x41, 0x20, 0x4b, 0x45, 0x52, 0x4e, 0x45, 0x4c, 0x20, 0x41, 0x44, 0x44, 0x20
        /*006c*/ 	.byte	0x25, 0x6c, 0x64, 0x20, 0x2b, 0x20, 0x25, 0x6c, 0x64, 0x20, 0x3d, 0x20, 0x25, 0x6c, 0x64, 0x20
        /*007c*/ 	.byte	0x0a, 0x00
	.type		__unnamed_1,@object
	.size		__unnamed_1,(.L_0 - __unnamed_1)
__unnamed_1:
        /*007e*/ 	.byte	0x76, 0x6f, 0x69, 0x64, 0x20, 0x73, 0x75, 0x6d, 0x28, 0x69, 0x6e, 0x74, 0x20, 0x2a, 0x2c, 0x20
        /*008e*/ 	.byte	0x69, 0x6e, 0x74, 0x20, 0x2a, 0x2c, 0x20, 0x69, 0x6e, 0x74, 0x20, 0x2a, 0x2c, 0x20, 0x69, 0x6e
        /*009e*/ 	.byte	0x74, 0x20, 0x2a, 0x2c, 0x20, 0x69, 0x6e, 0x74, 0x20, 0x2a, 0x29, 0x00
.L_0:


//--------------------- .nv.shared.reserved.0     --------------------------
	.section	.nv.shared.reserved.0,"aw",@nobits
	.weak		__nv_reservedSMEM_offset_0_alias
	.size		__nv_reservedSMEM_offset_0_alias, 0, 64
	.other		__nv_reservedSMEM_offset_0_alias,@"STO_CUDA_RESERVED_SHARED STV_DEFAULT"
__nv_reservedSMEM_offset_0_alias:
	.zero		0
	.zero		64


//--------------------- .nv.constant0.mul         --------------------------
	.section	.nv.constant0.mul,"a",@progbits
	.sectionflags	@""
	.align	4
.nv.constant0.mul:
	.zero		928


//--------------------- .nv.constant0.add         --------------------------
	.section	.nv.constant0.add,"a",@progbits
	.sectionflags	@""
	.align	4
.nv.constant0.add:
	.zero		928


//--------------------- .nv.constant0.sum1        --------------------------
	.section	.nv.constant0.sum1,"a",@progbits
	.sectionflags	@""
	.align	4
.nv.constant0.sum1:
	.zero		920


//--------------------- .nv.constant0.sum         --------------------------
	.section	.nv.constant0.sum,"a",@progbits
	.sectionflags	@""
	.align	4
.nv.constant0.sum:
	.zero		936


//--------------------- .nv.constant0.multiplyBy2 --------------------------
	.section	.nv.constant0.multiplyBy2,"a",@progbits
	.sectionflags	@""
	.align	4
.nv.constant0.multiplyBy2:
	.zero		920


//--------------------- SYMBOLS --------------------------

	.type		.nv.reservedSmem.offset0,@object
	.size		.nv.reservedSmem.offset0,0x4
	.type		vprintf,@function
	.type		__assertfail,@function
